//
// Generated by NVIDIA NVVM Compiler
//
// Compiler Build ID: CL-36424714
// Cuda compilation tools, release 13.0, V13.0.88
// Based on NVVM 20.0.0
//

.version 9.0
.target sm_100
.address_size 64

	// .globl	_Z9MeanShiftPKfS0_PfS1_
.func  (.param .b64 func_retval0) __internal_accurate_pow
(
	.param .b64 __internal_accurate_pow_param_0
)
;

.visible .entry _Z9MeanShiftPKfS0_PfS1_(
	.param .u64 .ptr .align 1 _Z9MeanShiftPKfS0_PfS1__param_0,
	.param .u64 .ptr .align 1 _Z9MeanShiftPKfS0_PfS1__param_1,
	.param .u64 .ptr .align 1 _Z9MeanShiftPKfS0_PfS1__param_2,
	.param .u64 .ptr .align 1 _Z9MeanShiftPKfS0_PfS1__param_3
)
{
	.reg .pred 	%p<30>;
	.reg .b32 	%r<54>;
	.reg .b32 	%f<27>;
	.reg .b64 	%rd<18>;
	.reg .b64 	%fd<66>;

	ld.param.u64 	%rd9, [_Z9MeanShiftPKfS0_PfS1__param_0];
	ld.param.u64 	%rd10, [_Z9MeanShiftPKfS0_PfS1__param_1];
	ld.param.u64 	%rd11, [_Z9MeanShiftPKfS0_PfS1__param_2];
	ld.param.u64 	%rd12, [_Z9MeanShiftPKfS0_PfS1__param_3];
	mov.u32 	%r10, %ctaid.x;
	mov.u32 	%r11, %ntid.x;
	mov.u32 	%r12, %tid.x;
	mad.lo.s32 	%r1, %r10, %r11, %r12;
	setp.gt.s32 	%p2, %r1, 99999;
	@%p2 bra 	$L__BB0_17;
	cvta.to.global.u64 	%rd13, %rd11;
	cvta.to.global.u64 	%rd14, %rd12;
	mul.wide.s32 	%rd15, %r1, 4;
	add.s64 	%rd1, %rd13, %rd15;
	ld.global.f32 	%f1, [%rd1];
	add.s64 	%rd2, %rd14, %rd15;
	ld.global.f32 	%f2, [%rd2];
	mov.f64 	%fd20, 0d4000000000000000;
	{
	.reg .b32 %temp; 
	mov.b64 	{%temp, %r2}, %fd20;
	}
	and.b32  	%r14, %r2, 2146435072;
	setp.eq.s32 	%p3, %r14, 1062207488;
	and.b32  	%r15, %r2, 2147483647;
	setp.ne.s32 	%p4, %r15, 1071644672;
	and.pred  	%p1, %p3, %p4;
	{ // callseq 0, 0
	.param .b64 param0;
	st.param.f64 	[param0], 0d4000000000000000;
	.param .b64 retval0;
	call.uni (retval0), 
	__internal_accurate_pow, 
	(
	param0
	);
	ld.param.f64 	%fd21, [retval0];
	} // callseq 0
	and.b32  	%r16, %r2, -1048576;
	setp.eq.s32 	%p5, %r16, -1085276160;
	neg.f64 	%fd23, %fd21;
	selp.f64 	%fd24, %fd23, %fd21, %p5;
	add.f64 	%fd1, %fd24, %fd24;
	cvta.to.global.u64 	%rd16, %rd9;
	cvta.to.global.u64 	%rd17, %rd10;
	mov.f32 	%f24, 0f00000000;
	mov.b32 	%r53, 0;
	mov.f32 	%f25, %f24;
	mov.f32 	%f26, %f24;
$L__BB0_2:
	setp.lt.s32 	%p6, %r2, 0;
	setp.eq.s32 	%p7, %r14, 1062207488;
	ld.global.f32 	%f6, [%rd16];
	ld.global.f32 	%f7, [%rd17];
	sub.f32 	%f8, %f1, %f6;
	cvt.f64.f32 	%fd2, %f8;
	{
	.reg .b32 %temp; 
	mov.b64 	{%temp, %r4}, %fd2;
	}
	abs.f64 	%fd3, %fd2;
	{ // callseq 1, 0
	.param .b64 param0;
	st.param.f64 	[param0], %fd3;
	.param .b64 retval0;
	call.uni (retval0), 
	__internal_accurate_pow, 
	(
	param0
	);
	ld.param.f64 	%fd25, [retval0];
	} // callseq 1
	setp.lt.s32 	%p8, %r4, 0;
	neg.f64 	%fd27, %fd25;
	selp.f64 	%fd28, %fd27, %fd25, %p7;
	selp.f64 	%fd29, %fd28, %fd25, %p8;
	setp.eq.f32 	%p9, %f8, 0f00000000;
	selp.b32 	%r18, %r4, 0, %p7;
	or.b32  	%r19, %r18, 2146435072;
	selp.b32 	%r20, %r19, %r18, %p6;
	mov.b32 	%r21, 0;
	mov.b64 	%fd30, {%r21, %r20};
	selp.f64 	%fd63, %fd30, %fd29, %p9;
	add.f64 	%fd31, %fd2, 0d4000000000000000;
	{
	.reg .b32 %temp; 
	mov.b64 	{%temp, %r22}, %fd31;
	}
	and.b32  	%r23, %r22, 2146435072;
	setp.ne.s32 	%p10, %r23, 2146435072;
	@%p10 bra 	$L__BB0_7;
	setp.num.f32 	%p11, %f8, %f8;
	@%p11 bra 	$L__BB0_5;
	mov.f64 	%fd32, 0d4000000000000000;
	add.rn.f64 	%fd63, %fd2, %fd32;
	bra.uni 	$L__BB0_7;
$L__BB0_5:
	setp.neu.f64 	%p12, %fd3, 0d7FF0000000000000;
	@%p12 bra 	$L__BB0_7;
	setp.lt.s32 	%p13, %r4, 0;
	setp.lt.s32 	%p14, %r2, 0;
	selp.b32 	%r24, 0, 2146435072, %p14;
	or.b32  	%r25, %r24, -2147483648;
	selp.b32 	%r26, %r25, %r24, %p1;
	selp.b32 	%r27, %r26, %r24, %p13;
	mov.b32 	%r28, 0;
	mov.b64 	%fd63, {%r28, %r27};
$L__BB0_7:
	setp.lt.s32 	%p15, %r2, 0;
	and.b32  	%r29, %r2, 2146435072;
	setp.eq.s32 	%p16, %r29, 1062207488;
	setp.eq.f32 	%p17, %f8, 0f3F800000;
	selp.f64 	%fd8, 0d3FF0000000000000, %fd63, %p17;
	sub.f32 	%f15, %f2, %f7;
	cvt.f64.f32 	%fd9, %f15;
	{
	.reg .b32 %temp; 
	mov.b64 	{%temp, %r5}, %fd9;
	}
	abs.f64 	%fd10, %fd9;
	{ // callseq 2, 0
	.param .b64 param0;
	st.param.f64 	[param0], %fd10;
	.param .b64 retval0;
	call.uni (retval0), 
	__internal_accurate_pow, 
	(
	param0
	);
	ld.param.f64 	%fd33, [retval0];
	} // callseq 2
	setp.lt.s32 	%p18, %r5, 0;
	neg.f64 	%fd35, %fd33;
	selp.f64 	%fd36, %fd35, %fd33, %p16;
	selp.f64 	%fd37, %fd36, %fd33, %p18;
	setp.eq.f32 	%p19, %f15, 0f00000000;
	selp.b32 	%r30, %r5, 0, %p16;
	or.b32  	%r31, %r30, 2146435072;
	selp.b32 	%r32, %r31, %r30, %p15;
	mov.b32 	%r33, 0;
	mov.b64 	%fd38, {%r33, %r32};
	selp.f64 	%fd64, %fd38, %fd37, %p19;
	add.f64 	%fd39, %fd9, 0d4000000000000000;
	{
	.reg .b32 %temp; 
	mov.b64 	{%temp, %r34}, %fd39;
	}
	and.b32  	%r35, %r34, 2146435072;
	setp.ne.s32 	%p20, %r35, 2146435072;
	@%p20 bra 	$L__BB0_12;
	setp.num.f32 	%p21, %f15, %f15;
	@%p21 bra 	$L__BB0_10;
	mov.f64 	%fd40, 0d4000000000000000;
	add.rn.f64 	%fd64, %fd9, %fd40;
	bra.uni 	$L__BB0_12;
$L__BB0_10:
	setp.neu.f64 	%p22, %fd10, 0d7FF0000000000000;
	@%p22 bra 	$L__BB0_12;
	selp.b32 	%r36, 0, 2146435072, %p15;
	or.b32  	%r37, %r36, -2147483648;
	selp.b32 	%r38, %r37, %r36, %p1;
	selp.b32 	%r39, %r38, %r36, %p18;
	mov.b32 	%r40, 0;
	mov.b64 	%fd64, {%r40, %r39};
$L__BB0_12:
	setp.eq.f32 	%p25, %f15, 0f3F800000;
	selp.f64 	%fd41, 0d3FF0000000000000, %fd64, %p25;
	add.f64 	%fd42, %fd8, %fd41;
	cvt.rn.f32.f64 	%f18, %fd42;
	neg.f32 	%f19, %f18;
	cvt.f64.f32 	%fd43, %f19;
	div.rn.f64 	%fd15, %fd43, %fd1;
	fma.rn.f64 	%fd44, %fd15, 0d3FF71547652B82FE, 0d4338000000000000;
	{
	.reg .b32 %temp; 
	mov.b64 	{%r6, %temp}, %fd44;
	}
	mov.f64 	%fd45, 0dC338000000000000;
	add.rn.f64 	%fd46, %fd44, %fd45;
	fma.rn.f64 	%fd47, %fd46, 0dBFE62E42FEFA39EF, %fd15;
	fma.rn.f64 	%fd48, %fd46, 0dBC7ABC9E3B39803F, %fd47;
	fma.rn.f64 	%fd49, %fd48, 0d3E5ADE1569CE2BDF, 0d3E928AF3FCA213EA;
	fma.rn.f64 	%fd50, %fd49, %fd48, 0d3EC71DEE62401315;
	fma.rn.f64 	%fd51, %fd50, %fd48, 0d3EFA01997C89EB71;
	fma.rn.f64 	%fd52, %fd51, %fd48, 0d3F2A01A014761F65;
	fma.rn.f64 	%fd53, %fd52, %fd48, 0d3F56C16C1852B7AF;
	fma.rn.f64 	%fd54, %fd53, %fd48, 0d3F81111111122322;
	fma.rn.f64 	%fd55, %fd54, %fd48, 0d3FA55555555502A1;
	fma.rn.f64 	%fd56, %fd55, %fd48, 0d3FC5555555555511;
	fma.rn.f64 	%fd57, %fd56, %fd48, 0d3FE000000000000B;
	fma.rn.f64 	%fd58, %fd57, %fd48, 0d3FF0000000000000;
	fma.rn.f64 	%fd59, %fd58, %fd48, 0d3FF0000000000000;
	{
	.reg .b32 %temp; 
	mov.b64 	{%r7, %temp}, %fd59;
	}
	{
	.reg .b32 %temp; 
	mov.b64 	{%temp, %r8}, %fd59;
	}
	shl.b32 	%r41, %r6, 20;
	add.s32 	%r42, %r41, %r8;
	mov.b64 	%fd65, {%r7, %r42};
	{
	.reg .b32 %temp; 
	mov.b64 	{%temp, %r43}, %fd15;
	}
	mov.b32 	%f20, %r43;
	abs.f32 	%f9, %f20;
	setp.lt.f32 	%p26, %f9, 0f4086232B;
	@%p26 bra 	$L__BB0_15;
	setp.lt.f64 	%p27, %fd15, 0d0000000000000000;
	add.f64 	%fd60, %fd15, 0d7FF0000000000000;
	selp.f64 	%fd65, 0d0000000000000000, %fd60, %p27;
	setp.geu.f32 	%p28, %f9, 0f40874800;
	@%p28 bra 	$L__BB0_15;
	shr.u32 	%r44, %r6, 31;
	add.s32 	%r45, %r6, %r44;
	shr.s32 	%r46, %r45, 1;
	shl.b32 	%r47, %r46, 20;
	add.s32 	%r48, %r8, %r47;
	mov.b64 	%fd61, {%r7, %r48};
	sub.s32 	%r49, %r6, %r46;
	shl.b32 	%r50, %r49, 20;
	add.s32 	%r51, %r50, 1072693248;
	mov.b32 	%r52, 0;
	mov.b64 	%fd62, {%r52, %r51};
	mul.f64 	%fd65, %fd62, %fd61;
$L__BB0_15:
	cvt.rn.f32.f64 	%f21, %fd65;
	fma.rn.f32 	%f26, %f6, %f21, %f26;
	fma.rn.f32 	%f25, %f7, %f21, %f25;
	add.f32 	%f24, %f24, %f21;
	add.s32 	%r53, %r53, 1;
	add.s64 	%rd17, %rd17, 4;
	add.s64 	%rd16, %rd16, 4;
	setp.ne.s32 	%p29, %r53, 100000;
	@%p29 bra 	$L__BB0_2;
	div.rn.f32 	%f22, %f26, %f24;
	div.rn.f32 	%f23, %f25, %f24;
	st.global.f32 	[%rd1], %f22;
	st.global.f32 	[%rd2], %f23;
$L__BB0_17:
	ret;

}
.func  (.param .b64 func_retval0) __internal_accurate_pow(
	.param .b64 __internal_accurate_pow_param_0
)
{
	.reg .pred 	%p<8>;
	.reg .b32 	%r<49>;
	.reg .b32 	%f<3>;
	.reg .b64 	%fd<109>;

	ld.param.f64 	%fd10, [__internal_accurate_pow_param_0];
	{
	.reg .b32 %temp; 
	mov.b64 	{%temp, %r46}, %fd10;
	}
	{
	.reg .b32 %temp; 
	mov.b64 	{%r45, %temp}, %fd10;
	}
	shr.u32 	%r47, %r46, 20;
	setp.gt.u32 	%p1, %r46, 1048575;
	@%p1 bra 	$L__BB1_2;
	mul.f64 	%fd11, %fd10, 0d4350000000000000;
	{
	.reg .b32 %temp; 
	mov.b64 	{%temp, %r46}, %fd11;
	}
	{
	.reg .b32 %temp; 
	mov.b64 	{%r45, %temp}, %fd11;
	}
	shr.u32 	%r16, %r46, 20;
	add.s32 	%r47, %r16, -54;
$L__BB1_2:
	add.s32 	%r48, %r47, -1023;
	and.b32  	%r17, %r46, -2146435073;
	or.b32  	%r18, %r17, 1072693248;
	mov.b64 	%fd107, {%r45, %r18};
	setp.lt.u32 	%p2, %r18, 1073127583;
	@%p2 bra 	$L__BB1_4;
	{
	.reg .b32 %temp; 
	mov.b64 	{%r19, %temp}, %fd107;
	}
	{
	.reg .b32 %temp; 
	mov.b64 	{%temp, %r20}, %fd107;
	}
	add.s32 	%r21, %r20, -1048576;
	mov.b64 	%fd107, {%r19, %r21};
	add.s32 	%r48, %r47, -1022;
$L__BB1_4:
	add.f64 	%fd12, %fd107, 0dBFF0000000000000;
	add.f64 	%fd13, %fd107, 0d3FF0000000000000;
	rcp.approx.ftz.f64 	%fd14, %fd13;
	neg.f64 	%fd15, %fd13;
	fma.rn.f64 	%fd16, %fd15, %fd14, 0d3FF0000000000000;
	fma.rn.f64 	%fd17, %fd16, %fd16, %fd16;
	fma.rn.f64 	%fd18, %fd17, %fd14, %fd14;
	mul.f64 	%fd19, %fd12, %fd18;
	fma.rn.f64 	%fd20, %fd12, %fd18, %fd19;
	mul.f64 	%fd21, %fd20, %fd20;
	fma.rn.f64 	%fd22, %fd21, 0d3EB0F5FF7D2CAFE2, 0d3ED0F5D241AD3B5A;
	fma.rn.f64 	%fd23, %fd22, %fd21, 0d3EF3B20A75488A3F;
	fma.rn.f64 	%fd24, %fd23, %fd21, 0d3F1745CDE4FAECD5;
	fma.rn.f64 	%fd25, %fd24, %fd21, 0d3F3C71C7258A578B;
	fma.rn.f64 	%fd26, %fd25, %fd21, 0d3F6249249242B910;
	fma.rn.f64 	%fd27, %fd26, %fd21, 0d3F89999999999DFB;
	sub.f64 	%fd28, %fd12, %fd20;
	add.f64 	%fd29, %fd28, %fd28;
	neg.f64 	%fd30, %fd20;
	fma.rn.f64 	%fd31, %fd30, %fd12, %fd29;
	mul.f64 	%fd32, %fd18, %fd31;
	fma.rn.f64 	%fd33, %fd21, %fd27, 0d3FB5555555555555;
	mov.f64 	%fd34, 0d3FB5555555555555;
	sub.f64 	%fd35, %fd34, %fd33;
	fma.rn.f64 	%fd36, %fd21, %fd27, %fd35;
	add.f64 	%fd37, %fd36, 0dBC46A4CB00B9E7B0;
	add.f64 	%fd38, %fd33, %fd37;
	sub.f64 	%fd39, %fd33, %fd38;
	add.f64 	%fd40, %fd37, %fd39;
	mul.rn.f64 	%fd41, %fd20, %fd20;
	neg.f64 	%fd42, %fd41;
	fma.rn.f64 	%fd43, %fd20, %fd20, %fd42;
	{
	.reg .b32 %temp; 
	mov.b64 	{%r22, %temp}, %fd32;
	}
	{
	.reg .b32 %temp; 
	mov.b64 	{%temp, %r23}, %fd32;
	}
	add.s32 	%r24, %r23, 1048576;
	mov.b64 	%fd44, {%r22, %r24};
	fma.rn.f64 	%fd45, %fd20, %fd44, %fd43;
	mul.rn.f64 	%fd46, %fd41, %fd20;
	neg.f64 	%fd47, %fd46;
	fma.rn.f64 	%fd48, %fd41, %fd20, %fd47;
	fma.rn.f64 	%fd49, %fd41, %fd32, %fd48;
	fma.rn.f64 	%fd50, %fd45, %fd20, %fd49;
	mul.rn.f64 	%fd51, %fd38, %fd46;
	neg.f64 	%fd52, %fd51;
	fma.rn.f64 	%fd53, %fd38, %fd46, %fd52;
	fma.rn.f64 	%fd54, %fd38, %fd50, %fd53;
	fma.rn.f64 	%fd55, %fd40, %fd46, %fd54;
	add.f64 	%fd56, %fd51, %fd55;
	sub.f64 	%fd57, %fd51, %fd56;
	add.f64 	%fd58, %fd55, %fd57;
	add.f64 	%fd59, %fd20, %fd56;
	sub.f64 	%fd60, %fd20, %fd59;
	add.f64 	%fd61, %fd56, %fd60;
	add.f64 	%fd62, %fd58, %fd61;
	add.f64 	%fd63, %fd32, %fd62;
	add.f64 	%fd64, %fd59, %fd63;
	sub.f64 	%fd65, %fd59, %fd64;
	add.f64 	%fd66, %fd63, %fd65;
	xor.b32  	%r25, %r48, -2147483648;
	mov.b32 	%r26, 1127219200;
	mov.b64 	%fd67, {%r25, %r26};
	mov.b32 	%r27, -2147483648;
	mov.b64 	%fd68, {%r27, %r26};
	sub.f64 	%fd69, %fd67, %fd68;
	fma.rn.f64 	%fd70, %fd69, 0d3FE62E42FEFA39EF, %fd64;
	fma.rn.f64 	%fd71, %fd69, 0dBFE62E42FEFA39EF, %fd70;
	sub.f64 	%fd72, %fd71, %fd64;
	sub.f64 	%fd73, %fd66, %fd72;
	fma.rn.f64 	%fd74, %fd69, 0d3C7ABC9E3B39803F, %fd73;
	add.f64 	%fd75, %fd70, %fd74;
	sub.f64 	%fd76, %fd70, %fd75;
	add.f64 	%fd77, %fd74, %fd76;
	mov.f64 	%fd78, 0d4000000000000000;
	{
	.reg .b32 %temp; 
	mov.b64 	{%temp, %r28}, %fd78;
	}
	{
	.reg .b32 %temp; 
	mov.b64 	{%r29, %temp}, %fd78;
	}
	shl.b32 	%r30, %r28, 1;
	setp.gt.u32 	%p3, %r30, -33554433;
	and.b32  	%r31, %r28, -15728641;
	selp.b32 	%r32, %r31, %r28, %p3;
	mov.b64 	%fd79, {%r29, %r32};
	mul.rn.f64 	%fd80, %fd75, %fd79;
	neg.f64 	%fd81, %fd80;
	fma.rn.f64 	%fd82, %fd75, %fd79, %fd81;
	fma.rn.f64 	%fd83, %fd77, %fd79, %fd82;
	add.f64 	%fd4, %fd80, %fd83;
	sub.f64 	%fd84, %fd80, %fd4;
	add.f64 	%fd5, %fd83, %fd84;
	fma.rn.f64 	%fd85, %fd4, 0d3FF71547652B82FE, 0d4338000000000000;
	{
	.reg .b32 %temp; 
	mov.b64 	{%r13, %temp}, %fd85;
	}
	mov.f64 	%fd86, 0dC338000000000000;
	add.rn.f64 	%fd87, %fd85, %fd86;
	fma.rn.f64 	%fd88, %fd87, 0dBFE62E42FEFA39EF, %fd4;
	fma.rn.f64 	%fd89, %fd87, 0dBC7ABC9E3B39803F, %fd88;
	fma.rn.f64 	%fd90, %fd89, 0d3E5ADE1569CE2BDF, 0d3E928AF3FCA213EA;
	fma.rn.f64 	%fd91, %fd90, %fd89, 0d3EC71DEE62401315;
	fma.rn.f64 	%fd92, %fd91, %fd89, 0d3EFA01997C89EB71;
	fma.rn.f64 	%fd93, %fd92, %fd89, 0d3F2A01A014761F65;
	fma.rn.f64 	%fd94, %fd93, %fd89, 0d3F56C16C1852B7AF;
	fma.rn.f64 	%fd95, %fd94, %fd89, 0d3F81111111122322;
	fma.rn.f64 	%fd96, %fd95, %fd89, 0d3FA55555555502A1;
	fma.rn.f64 	%fd97, %fd96, %fd89, 0d3FC5555555555511;
	fma.rn.f64 	%fd98, %fd97, %fd89, 0d3FE000000000000B;
	fma.rn.f64 	%fd99, %fd98, %fd89, 0d3FF0000000000000;
	fma.rn.f64 	%fd100, %fd99, %fd89, 0d3FF0000000000000;
	{
	.reg .b32 %temp; 
	mov.b64 	{%r14, %temp}, %fd100;
	}
	{
	.reg .b32 %temp; 
	mov.b64 	{%temp, %r15}, %fd100;
	}
	shl.b32 	%r33, %r13, 20;
	add.s32 	%r34, %r33, %r15;
	mov.b64 	%fd108, {%r14, %r34};
	{
	.reg .b32 %temp; 
	mov.b64 	{%temp, %r35}, %fd4;
	}
	mov.b32 	%f2, %r35;
	abs.f32 	%f1, %f2;
	setp.lt.f32 	%p4, %f1, 0f4086232B;
	@%p4 bra 	$L__BB1_7;
	setp.lt.f64 	%p5, %fd4, 0d0000000000000000;
	add.f64 	%fd101, %fd4, 0d7FF0000000000000;
	selp.f64 	%fd108, 0d0000000000000000, %fd101, %p5;
	setp.geu.f32 	%p6, %f1, 0f40874800;
	@%p6 bra 	$L__BB1_7;
	shr.u32 	%r36, %r13, 31;
	add.s32 	%r37, %r13, %r36;
	shr.s32 	%r38, %r37, 1;
	shl.b32 	%r39, %r38, 20;
	add.s32 	%r40, %r15, %r39;
	mov.b64 	%fd102, {%r14, %r40};
	sub.s32 	%r41, %r13, %r38;
	shl.b32 	%r42, %r41, 20;
	add.s32 	%r43, %r42, 1072693248;
	mov.b32 	%r44, 0;
	mov.b64 	%fd103, {%r44, %r43};
	mul.f64 	%fd108, %fd103, %fd102;
$L__BB1_7:
	abs.f64 	%fd104, %fd108;
	setp.eq.f64 	%p7, %fd104, 0d7FF0000000000000;
	fma.rn.f64 	%fd105, %fd108, %fd5, %fd108;
	selp.f64 	%fd106, %fd108, %fd105, %p7;
	st.param.f64 	[func_retval0], %fd106;
	ret;

}


// ===== COMPILED SASS (sm_100) =====

	.target	sm_100

	.elftype	@"ET_EXEC"


//--------------------- .note.nv.tkinfo           --------------------------
	.section	.note.nv.tkinfo,"",@"SHT_NOTE"
	.sectionflags	@"SHF_NOTE_NV_TKINFO"
	.tkinfo
        /*0018*/ 	.word	0x00000002
        /*0030*/ 	.string	""
        /*0030*/ 	.string	"ptxas"
        /*0030*/ 	.string	"Cuda compilation tools, release 13.0, V13.0.88"
        /*0030*/ 	.string	"Build cuda_13.0.r13.0/compiler.36424714_0"
        /*0030*/ 	.string	"-arch sm_100 -m 64 "



//--------------------- .note.nv.cuinfo           --------------------------
	.section	.note.nv.cuinfo,"",@"SHT_NOTE"
	.sectionflags	@"SHF_NOTE_NV_CUINFO"
        /*0018*/ 	.short	0x0002
        /*001a*/ 	.short	0x0064
        /*001c*/ 	.short	0x0082
	.zero		2


//--------------------- .nv.info                  --------------------------
	.section	.nv.info,"",@"SHT_CUDA_INFO"
	.align	4


	//----- nvinfo : EIATTR_REGCOUNT
	.align		4
        /*0000*/ 	.byte	0x04, 0x2f
        /*0002*/ 	.short	(.L_1 - .L_0)
	.align		4
.L_0:
        /*0004*/ 	.word	index@(_Z9MeanShiftPKfS0_PfS1_)
        /*0008*/ 	.word	0x00000028


	//----- nvinfo : EIATTR_FRAME_SIZE
	.align		4
.L_1:
        /*000c*/ 	.byte	0x04, 0x11
        /*000e*/ 	.short	(.L_3 - .L_2)
	.align		4
.L_2:
        /*0010*/ 	.word	index@($_Z9MeanShiftPKfS0_PfS1_$__internal_accurate_pow)
        /*0014*/ 	.word	0x00000000


	//----- nvinfo : EIATTR_FRAME_SIZE
	.align		4
.L_3:
        /*0018*/ 	.byte	0x04, 0x11
        /*001a*/ 	.short	(.L_5 - .L_4)
	.align		4
.L_4:
        /*001c*/ 	.word	index@($__internal_1_$__cuda_sm3x_div_rn_noftz_f32_slowpath)
        /*0020*/ 	.word	0x00000000


	//----- nvinfo : EIATTR_FRAME_SIZE
	.align		4
.L_5:
        /*0024*/ 	.byte	0x04, 0x11
        /*0026*/ 	.short	(.L_7 - .L_6)
	.align		4
.L_6:
        /*0028*/ 	.word	index@($__internal_0_$__cuda_sm20_div_rn_f64_full)
        /*002c*/ 	.word	0x00000000


	//----- nvinfo : EIATTR_FRAME_SIZE
	.align		4
.L_7:
        /*0030*/ 	.byte	0x04, 0x11
        /*0032*/ 	.short	(.L_9 - .L_8)
	.align		4
.L_8:
        /*0034*/ 	.word	index@(_Z9MeanShiftPKfS0_PfS1_)
        /*0038*/ 	.word	0x00000000


	//----- nvinfo : EIATTR_MIN_STACK_SIZE
	.align		4
.L_9:
        /*003c*/ 	.byte	0x04, 0x12
        /*003e*/ 	.short	(.L_11 - .L_10)
	.align		4
.L_10:
        /*0040*/ 	.word	index@(_Z9MeanShiftPKfS0_PfS1_)
        /*0044*/ 	.word	0x00000000
.L_11:


//--------------------- .nv.compat                --------------------------
	.section	.nv.compat,"",@"SHT_CUDA_COMPAT_INFO"
	.align	4
        /*0000*/ 	.byte	0x02, 0x09, 0x00, 0x00, 0x02, 0x02, 0x01, 0x00, 0x02, 0x05, 0x05, 0x00, 0x03, 0x07, 0x01, 0x01
        /*0010*/ 	.byte	0x02, 0x03, 0x00, 0x00, 0x02, 0x06, 0x01, 0x00, 0x04, 0x0b, 0x08, 0x00, 0x01, 0x00, 0x00, 0x00
        /*0020*/ 	.byte	0x00, 0x00, 0x00, 0x00


//--------------------- .nv.info._Z9MeanShiftPKfS0_PfS1_ --------------------------
	.section	.nv.info._Z9MeanShiftPKfS0_PfS1_,"",@"SHT_CUDA_INFO"
	.sectionflags	@""
	.align	4


	//----- nvinfo : EIATTR_CUDA_API_VERSION
	.align		4
        /*0000*/ 	.byte	0x04, 0x37
        /*0002*/ 	.short	(.L_13 - .L_12)
.L_12:
        /*0004*/ 	.word	0x00000082


	//----- nvinfo : EIATTR_KPARAM_INFO
	.align		4
.L_13:
        /*0008*/ 	.byte	0x04, 0x17
        /*000a*/ 	.short	(.L_15 - .L_14)
.L_14:
        /*000c*/ 	.word	0x00000000
        /*0010*/ 	.short	0x0003
        /*0012*/ 	.short	0x0018
        /*0014*/ 	.byte	0x00, 0xf5, 0x21, 0x00


	//----- nvinfo : EIATTR_KPARAM_INFO
	.align		4
.L_15:
        /*0018*/ 	.byte	0x04, 0x17
        /*001a*/ 	.short	(.L_17 - .L_16)
.L_16:
        /*001c*/ 	.word	0x00000000
        /*0020*/ 	.short	0x0002
        /*0022*/ 	.short	0x0010
        /*0024*/ 	.byte	0x00, 0xf5, 0x21, 0x00


	//----- nvinfo : EIATTR_KPARAM_INFO
	.align		4
.L_17:
        /*0028*/ 	.byte	0x04, 0x17
        /*002a*/ 	.short	(.L_19 - .L_18)
.L_18:
        /*002c*/ 	.word	0x00000000
        /*0030*/ 	.short	0x0001
        /*0032*/ 	.short	0x0008
        /*0034*/ 	.byte	0x00, 0xf5, 0x21, 0x00


	//----- nvinfo : EIATTR_KPARAM_INFO
	.align		4
.L_19:
        /*0038*/ 	.byte	0x04, 0x17
        /*003a*/ 	.short	(.L_21 - .L_20)
.L_20:
        /*003c*/ 	.word	0x00000000
        /*0040*/ 	.short	0x0000
        /*0042*/ 	.short	0x0000
        /*0044*/ 	.byte	0x00, 0xf5, 0x21, 0x00


	//----- nvinfo : EIATTR_SPARSE_MMA_MASK
	.align		4
.L_21:
        /*0048*/ 	.byte	0x03, 0x50
        /*004a*/ 	.short	0x0000


	//----- nvinfo : EIATTR_MAXREG_COUNT
	.align		4
        /*004c*/ 	.byte	0x03, 0x1b
        /*004e*/ 	.short	0x00ff


	//----- nvinfo : EIATTR_MERCURY_ISA_VERSION
	.align		4
        /*0050*/ 	.byte	0x03, 0x5f
        /*0052*/ 	.short	0x0101


	//----- nvinfo : EIATTR_VRC_CTA_INIT_COUNT
	.align		4
        /*0054*/ 	.byte	0x02, 0x4a
	.zero		1
	.zero		1


	//----- nvinfo : EIATTR_EXIT_INSTR_OFFSETS
	.align		4
        /*0058*/ 	.byte	0x04, 0x1c
        /*005a*/ 	.short	(.L_23 - .L_22)


	//   ....[0]....
.L_22:
        /*005c*/ 	.word	0x00000060


	//   ....[1]....
        /*0060*/ 	.word	0x00000cd0


	//----- nvinfo : EIATTR_CRS_STACK_SIZE
	.align		4
.L_23:
        /*0064*/ 	.byte	0x04, 0x1e
        /*0066*/ 	.short	(.L_25 - .L_24)
.L_24:
        /*0068*/ 	.word	0x00000000


	//----- nvinfo : EIATTR_CBANK_PARAM_SIZE
	.align		4
.L_25:
        /*006c*/ 	.byte	0x03, 0x19
        /*006e*/ 	.short	0x0020


	//----- nvinfo : EIATTR_PARAM_CBANK
	.align		4
        /*0070*/ 	.byte	0x04, 0x0a
        /*0072*/ 	.short	(.L_27 - .L_26)
	.align		4
.L_26:
        /*0074*/ 	.word	index@(.nv.constant0._Z9MeanShiftPKfS0_PfS1_)
        /*0078*/ 	.short	0x0380
        /*007a*/ 	.short	0x0020


	//----- nvinfo : EIATTR_SW_WAR
	.align		4
.L_27:
        /*007c*/ 	.byte	0x04, 0x36
        /*007e*/ 	.short	(.L_29 - .L_28)
.L_28:
        /*0080*/ 	.word	0x00000008
.L_29:


//--------------------- .nv.callgraph             --------------------------
	.section	.nv.callgraph,"",@"SHT_CUDA_CALLGRAPH"
	.align	4
	.sectionentsize	8
	.align		4
        /*0000*/ 	.word	0x00000000
	.align		4
        /*0004*/ 	.word	0xffffffff
	.align		4
        /*0008*/ 	.word	0x00000000
	.align		4
        /*000c*/ 	.word	0xfffffffe
	.align		4
        /*0010*/ 	.word	0x00000000
	.align		4
        /*0014*/ 	.word	0xfffffffd
	.align		4
        /*0018*/ 	.word	0x00000000
	.align		4
        /*001c*/ 	.word	0xfffffffc


//--------------------- .text._Z9MeanShiftPKfS0_PfS1_ --------------------------
	.section	.text._Z9MeanShiftPKfS0_PfS1_,"ax",@progbits
	.align	128
        .global         _Z9MeanShiftPKfS0_PfS1_
        .type           _Z9MeanShiftPKfS0_PfS1_,@function
        .size           _Z9MeanShiftPKfS0_PfS1_,(.L_x_36 - _Z9MeanShiftPKfS0_PfS1_)
        .other          _Z9MeanShiftPKfS0_PfS1_,@"STO_CUDA_ENTRY STV_DEFAULT"
_Z9MeanShiftPKfS0_PfS1_:
.text._Z9MeanShiftPKfS0_PfS1_:
[----:B------:R-:W-:Y:S01]  /*0000*/  LDC R1, c[0x0][0x37c] ;  /* 0x0000df00ff017b82 */ /* 0x000fe20000000800 */
[----:B------:R-:W0:Y:S07]  /*0010*/  S2R R0, SR_TID.X ;  /* 0x0000000000007919 */ /* 0x000e2e0000002100 */
[----:B------:R-:W0:Y:S08]  /*0020*/  S2UR UR4, SR_CTAID.X ;  /* 0x00000000000479c3 */ /* 0x000e300000002500 */
[----:B------:R-:W0:Y:S02]  /*0030*/  LDC R3, c[0x0][0x360] ;  /* 0x0000d800ff037b82 */ /* 0x000e240000000800 */
[----:B0-----:R-:W-:-:S05]  /*0040*/  IMAD R3, R3, UR4, R0 ;  /* 0x0000000403037c24 */ /* 0x001fca000f8e0200 */
[----:B------:R-:W-:-:S13]  /*0050*/  ISETP.GT.AND P0, PT, R3, 0x1869f, PT ;  /* 0x0001869f0300780c */ /* 0x000fda0003f04270 */
[----:B------:R-:W-:Y:S05]  /*0060*/  @P0 EXIT ;  /* 0x000000000000094d */ /* 0x000fea0003800000 */
[----:B------:R-:W0:Y:S01]  /*0070*/  LDC.64 R12, c[0x0][0x390] ;  /* 0x0000e400ff0c7b82 */ /* 0x000e220000000a00 */
[----:B------:R-:W1:Y:S07]  /*0080*/  LDCU.64 UR6, c[0x0][0x358] ;  /* 0x00006b00ff0677ac */ /* 0x000e6e0008000a00 */
[----:B------:R-:W2:Y:S01]  /*0090*/  LDC.64 R10, c[0x0][0x398] ;  /* 0x0000e600ff0a7b82 */ /* 0x000ea20000000a00 */
[----:B0-----:R-:W-:-:S05]  /*00a0*/  IMAD.WIDE R12, R3, 0x4, R12 ;  /* 0x00000004030c7825 */ /* 0x001fca00078e020c */
[----:B-1----:R0:W5:Y:S01]  /*00b0*/  LDG.E R6, desc[UR6][R12.64] ;  /* 0x000000060c067981 */ /* 0x002162000c1e1900 */
[----:B--2---:R-:W-:-:S05]  /*00c0*/  IMAD.WIDE R10, R3, 0x4, R10 ;  /* 0x00000004030a7825 */ /* 0x004fca00078e020a */
[----:B------:R0:W5:Y:S01]  /*00d0*/  LDG.E R4, desc[UR6][R10.64] ;  /* 0x000000060a047981 */ /* 0x000162000c1e1900 */
[----:B------:R-:W-:Y:S01]  /*00e0*/  BSSY.RECONVERGENT B0, `(.L_x_0) ;  /* 0x0000005000007945 */ /* 0x000fe20003800200 */
[----:B------:R-:W-:Y:S01]  /*00f0*/  IMAD.MOV.U32 R30, RZ, RZ, RZ ;  /* 0x000000ffff1e7224 */ /* 0x000fe200078e00ff */
[----:B------:R-:W-:Y:S01]  /*0100*/  MOV R34, 0x130 ;  /* 0x0000013000227802 */ /* 0x000fe20000000f00 */
[----:B------:R-:W-:-:S07]  /*0110*/  IMAD.MOV.U32 R31, RZ, RZ, 0x40000000 ;  /* 0x40000000ff1f7424 */ /* 0x000fce00078e00ff */
[----:B0----5:R-:W-:Y:S05]  /*0120*/  CALL.REL.NOINC `($_Z9MeanShiftPKfS0_PfS1_$__internal_accurate_pow) ;  /* 0x0000001400f87944 */ /* 0x021fea0003c00000 */
[----:B------:R-:W-:Y:S05]  /*0130*/  BSYNC.RECONVERGENT B0 ;  /* 0x0000000000007941 */ /* 0x000fea0003800200 */
.L_x_0:
[----:B------:R-:W-:Y:S01]  /*0140*/  DADD R8, R24, R24 ;  /* 0x0000000018087229 */ /* 0x000fe20000000018 */
[----:B------:R-:W-:Y:S01]  /*0150*/  IMAD.MOV.U32 R35, RZ, RZ, RZ ;  /* 0x000000ffff237224 */ /* 0x000fe200078e00ff */
[----:B------:R-:W0:Y:S01]  /*0160*/  LDCU.64 UR10, c[0x0][0x380] ;  /* 0x00007000ff0a77ac */ /* 0x000e220008000a00 */
[----:B------:R-:W-:Y:S02]  /*0170*/  IMAD.MOV.U32 R2, RZ, RZ, RZ ;  /* 0x000000ffff027224 */ /* 0x000fe400078e00ff */
[----:B------:R-:W-:Y:S01]  /*0180*/  IMAD.MOV.U32 R0, RZ, RZ, RZ ;  /* 0x000000ffff007224 */ /* 0x000fe200078e00ff */
[----:B------:R-:W1:Y:S01]  /*0190*/  LDCU.64 UR8, c[0x0][0x388] ;  /* 0x00007100ff0877ac */ /* 0x000e620008000a00 */
[----:B------:R-:W-:-:S05]  /*01a0*/  UMOV UR4, URZ ;  /* 0x000000ff00047c82 */ /* 0x000fca0008000000 */
.L_x_11:
[----:B0-----:R-:W-:Y:S02]  /*01b0*/  IMAD.U32 R16, RZ, RZ, UR10 ;  /* 0x0000000aff107e24 */ /* 0x001fe4000f8e00ff */
[----:B------:R-:W-:-:S05]  /*01c0*/  IMAD.U32 R17, RZ, RZ, UR11 ;  /* 0x0000000bff117e24 */ /* 0x000fca000f8e00ff */
[----:B------:R-:W2:Y:S01]  /*01d0*/  LDG.E R7, desc[UR6][R16.64] ;  /* 0x0000000610077981 */ /* 0x000ea2000c1e1900 */
[----:B-1----:R-:W-:Y:S02]  /*01e0*/  IMAD.U32 R18, RZ, RZ, UR8 ;  /* 0x00000008ff127e24 */ /* 0x002fe4000f8e00ff */
[----:B------:R-:W-:-:S05]  /*01f0*/  IMAD.U32 R19, RZ, RZ, UR9 ;  /* 0x00000009ff137e24 */ /* 0x000fca000f8e00ff */
[----:B------:R0:W5:Y:S01]  /*0200*/  LDG.E R5, desc[UR6][R18.64] ;  /* 0x0000000612057981 */ /* 0x000162000c1e1900 */
[----:B------:R-:W-:Y:S01]  /*0210*/  BSSY.RECONVERGENT B0, `(.L_x_1) ;  /* 0x0000006000007945 */ /* 0x000fe20003800200 */
[----:B------:R-:W-:Y:S01]  /*0220*/  MOV R34, 0x270 ;  /* 0x0000027000227802 */ /* 0x000fe20000000f00 */
[----:B--2---:R-:W-:-:S04]  /*0230*/  FADD R37, R6, -R7 ;  /* 0x8000000706257221 */ /* 0x004fc80000000000 */
[----:B------:R-:W1:Y:S02]  /*0240*/  F2F.F64.F32 R14, R37 ;  /* 0x00000025000e7310 */ /* 0x000e640000201800 */
[----:B01----:R-:W-:-:S11]  /*0250*/  DADD R30, -RZ, |R14| ;  /* 0x00000000ff1e7229 */ /* 0x003fd6000000050e */
[----:B-----5:R-:W-:Y:S05]  /*0260*/  CALL.REL.NOINC `($_Z9MeanShiftPKfS0_PfS1_$__internal_accurate_pow) ;  /* 0x0000001400a87944 */ /* 0x020fea0003c00000 */
[----:B------:R-:W-:Y:S05]  /*0270*/  BSYNC.RECONVERGENT B0 ;  /* 0x0000000000007941 */ /* 0x000fea0003800200 */
.L_x_1:
[----:B------:R-:W-:Y:S01]  /*0280*/  DADD R18, R14, 2 ;  /* 0x400000000e127429 */ /* 0x000fe20000000000 */
[----:B------:R-:W-:Y:S01]  /*0290*/  FADD R3, R4, -R5 ;  /* 0x8000000504037221 */ /* 0x000fe20000000000 */
[C---:B------:R-:W-:Y:S01]  /*02a0*/  FSETP.NEU.AND P1, PT, R37.reuse, RZ, PT ;  /* 0x000000ff2500720b */ /* 0x040fe20003f2d000 */
[----:B------:R-:W-:Y:S01]  /*02b0*/  BSSY.RECONVERGENT B0, `(.L_x_2) ;  /* 0x000000f000007945 */ /* 0x000fe20003800200 */
[----:B------:R-:W-:Y:S01]  /*02c0*/  FSETP.NEU.AND P0, PT, R37, 1, PT ;  /* 0x3f8000002500780b */ /* 0x000fe20003f0d000 */
[----:B------:R-:W0:Y:S01]  /*02d0*/  F2F.F64.F32 R16, R3 ;  /* 0x0000000300107310 */ /* 0x000e220000201800 */
[----:B------:R-:W-:Y:S02]  /*02e0*/  FSEL R24, R24, RZ, P1 ;  /* 0x000000ff18187208 */ /* 0x000fe40000800000 */
[----:B------:R-:W-:Y:S02]  /*02f0*/  FSEL R25, R25, RZ, P1 ;  /* 0x000000ff19197208 */ /* 0x000fe40000800000 */
[----:B------:R-:W-:-:S04]  /*0300*/  LOP3.LUT R18, R19, 0x7ff00000, RZ, 0xc0, !PT ;  /* 0x7ff0000013127812 */ /* 0x000fc800078ec0ff */
[----:B------:R-:W-:Y:S01]  /*0310*/  ISETP.NE.AND P2, PT, R18, 0x7ff00000, PT ;  /* 0x7ff000001200780c */ /* 0x000fe20003f45270 */
[----:B0-----:R-:W-:-:S12]  /*0320*/  DADD R30, -RZ, |R16| ;  /* 0x00000000ff1e7229 */ /* 0x001fd80000000510 */
[----:B------:R-:W-:Y:S05]  /*0330*/  @P2 BRA `(.L_x_3) ;  /* 0x0000000000182947 */ /* 0x000fea0003800000 */
[----:B------:R-:W-:-:S13]  /*0340*/  FSETP.NAN.AND P1, PT, R37, R37, PT ;  /* 0x000000252500720b */ /* 0x000fda0003f28000 */
[----:B------:R-:W-:Y:S01]  /*0350*/  @P1 DADD R24, R14, 2 ;  /* 0x400000000e181429 */ /* 0x000fe20000000000 */
[----:B------:R-:W-:Y:S10]  /*0360*/  @P1 BRA `(.L_x_3) ;  /* 0x00000000000c1947 */ /* 0x000ff40003800000 */
[----:B------:R-:W-:-:S14]  /*0370*/  DSETP.NEU.AND P1, PT, |R14|, +INF , PT ;  /* 0x7ff000000e00742a */ /* 0x000fdc0003f2d200 */
[----:B------:R-:W-:Y:S02]  /*0380*/  @!P1 IMAD.MOV.U32 R24, RZ, RZ, 0x0 ;  /* 0x00000000ff189424 */ /* 0x000fe400078e00ff */
[----:B------:R-:W-:-:S07]  /*0390*/  @!P1 IMAD.MOV.U32 R25, RZ, RZ, 0x7ff00000 ;  /* 0x7ff00000ff199424 */ /* 0x000fce00078e00ff */
.L_x_3:
[----:B------:R-:W-:Y:S05]  /*03a0*/  BSYNC.RECONVERGENT B0 ;  /* 0x0000000000007941 */ /* 0x000fea0003800200 */
.L_x_2:
[----:B------:R-:W-:Y:S01]  /*03b0*/  BSSY.RECONVERGENT B0, `(.L_x_4) ;  /* 0x0000005000007945 */ /* 0x000fe20003800200 */
[----:B------:R-:W-:Y:S02]  /*03c0*/  FSEL R14, R24, RZ, P0 ;  /* 0x000000ff180e7208 */ /* 0x000fe40000000000 */
[----:B------:R-:W-:Y:S02]  /*03d0*/  FSEL R15, R25, 1.875, P0 ;  /* 0x3ff00000190f7808 */ /* 0x000fe40000000000 */
[----:B------:R-:W-:-:S07]  /*03e0*/  MOV R34, 0x400 ;  /* 0x0000040000227802 */ /* 0x000fce0000000f00 */
[----:B------:R-:W-:Y:S05]  /*03f0*/  CALL.REL.NOINC `($_Z9MeanShiftPKfS0_PfS1_$__internal_accurate_pow) ;  /* 0x0000001400447944 */ /* 0x000fea0003c00000 */
[----:B------:R-:W-:Y:S05]  /*0400*/  BSYNC.RECONVERGENT B0 ;  /* 0x0000000000007941 */ /* 0x000fea0003800200 */
.L_x_4:
[----:B------:R-:W-:Y:S01]  /*0410*/  DADD R18, R16, 2 ;  /* 0x4000000010127429 */ /* 0x000fe20000000000 */
[----:B------:R0:W1:Y:S01]  /*0420*/  MUFU.RCP64H R20, R9 ;  /* 0x0000000900147308 */ /* 0x0000620000001800 */
[C---:B------:R-:W-:Y:S01]  /*0430*/  FSETP.NEU.AND P1, PT, R3.reuse, RZ, PT ;  /* 0x000000ff0300720b */ /* 0x040fe20003f2d000 */
[----:B------:R-:W-:Y:S01]  /*0440*/  BSSY.RECONVERGENT B0, `(.L_x_5) ;  /* 0x000000d000007945 */ /* 0x000fe20003800200 */
[----:B------:R-:W-:Y:S02]  /*0450*/  FSETP.NEU.AND P0, PT, R3, 1, PT ;  /* 0x3f8000000300780b */ /* 0x000fe40003f0d000 */
[----:B------:R-:W-:Y:S02]  /*0460*/  FSEL R24, R24, RZ, P1 ;  /* 0x000000ff18187208 */ /* 0x000fe40000800000 */
[----:B------:R-:W-:Y:S02]  /*0470*/  FSEL R25, R25, RZ, P1 ;  /* 0x000000ff19197208 */ /* 0x000fe40000800000 */
[----:B------:R-:W-:-:S04]  /*0480*/  LOP3.LUT R18, R19, 0x7ff00000, RZ, 0xc0, !PT ;  /* 0x7ff0000013127812 */ /* 0x000fc800078ec0ff */
[----:B------:R-:W-:-:S13]  /*0490*/  ISETP.NE.AND P2, PT, R18, 0x7ff00000, PT ;  /* 0x7ff000001200780c */ /* 0x000fda0003f45270 */
[----:B01----:R-:W-:Y:S05]  /*04a0*/  @P2 BRA `(.L_x_6) ;  /* 0x0000000000182947 */ /* 0x003fea0003800000 */
[----:B------:R-:W-:-:S13]  /*04b0*/  FSETP.NAN.AND P1, PT, R3, R3, PT ;  /* 0x000000030300720b */ /* 0x000fda0003f28000 */
[----:B------:R-:W-:Y:S01]  /*04c0*/  @P1 DADD R24, R16, 2 ;  /* 0x4000000010181429 */ /* 0x000fe20000000000 */
[----:B------:R-:W-:Y:S10]  /*04d0*/  @P1 BRA `(.L_x_6) ;  /* 0x00000000000c1947 */ /* 0x000ff40003800000 */
[----:B------:R-:W-:-:S14]  /*04e0*/  DSETP.NEU.AND P1, PT, |R16|, +INF , PT ;  /* 0x7ff000001000742a */ /* 0x000fdc0003f2d200 */
[----:B------:R-:W-:Y:S02]  /*04f0*/  @!P1 IMAD.MOV.U32 R24, RZ, RZ, 0x0 ;  /* 0x00000000ff189424 */ /* 0x000fe400078e00ff */
[----:B------:R-:W-:-:S07]  /*0500*/  @!P1 IMAD.MOV.U32 R25, RZ, RZ, 0x7ff00000 ;  /* 0x7ff00000ff199424 */ /* 0x000fce00078e00ff */
.L_x_6:
[----:B------:R-:W-:Y:S05]  /*0510*/  BSYNC.RECONVERGENT B0 ;  /* 0x0000000000007941 */ /* 0x000fea0003800200 */
.L_x_5:
[----:B------:R-:W-:Y:S01]  /*0520*/  FSEL R18, R24, RZ, P0 ;  /* 0x000000ff18127208 */ /* 0x000fe20000000000 */
[----:B------:R-:W-:Y:S01]  /*0530*/  IMAD.MOV.U32 R16, RZ, RZ, 0x1 ;  /* 0x00000001ff107424 */ /* 0x000fe200078e00ff */
[----:B------:R-:W-:Y:S01]  /*0540*/  FSEL R19, R25, 1.875, P0 ;  /* 0x3ff0000019137808 */ /* 0x000fe20000000000 */
[----:B------:R-:W-:Y:S01]  /*0550*/  IMAD.MOV.U32 R17, RZ, RZ, R20 ;  /* 0x000000ffff117224 */ /* 0x000fe200078e0014 */
[----:B------:R-:W-:Y:S04]  /*0560*/  BSSY.RECONVERGENT B0, `(.L_x_7) ;  /* 0x0000012000007945 */ /* 0x000fe80003800200 */
[----:B------:R-:W-:Y:S02]  /*0570*/  DADD R18, R14, R18 ;  /* 0x000000000e127229 */ /* 0x000fe40000000012 */
[----:B------:R-:W-:-:S08]  /*0580*/  DFMA R20, -R8, R16, 1 ;  /* 0x3ff000000814742b */ /* 0x000fd00000000110 */
[----:B------:R-:W-:Y:S01]  /*0590*/  DFMA R20, R20, R20, R20 ;  /* 0x000000141414722b */ /* 0x000fe20000000014 */
[----:B------:R-:W0:Y:S07]  /*05a0*/  F2F.F32.F64 R18, R18 ;  /* 0x0000001200127310 */ /* 0x000e2e0000301000 */
[----:B------:R-:W-:-:S08]  /*05b0*/  DFMA R20, R16, R20, R16 ;  /* 0x000000141014722b */ /* 0x000fd00000000010 */
[----:B------:R-:W-:Y:S01]  /*05c0*/  DFMA R14, -R8, R20, 1 ;  /* 0x3ff00000080e742b */ /* 0x000fe20000000114 */
[----:B0-----:R-:W0:Y:S07]  /*05d0*/  F2F.F64.F32 R16, -R18 ;  /* 0x8000001200107310 */ /* 0x001e2e0000201800 */
[----:B------:R-:W-:-:S08]  /*05e0*/  DFMA R14, R20, R14, R20 ;  /* 0x0000000e140e722b */ /* 0x000fd00000000014 */
[----:B0-----:R-:W-:Y:S01]  /*05f0*/  DMUL R20, R16, R14 ;  /* 0x0000000e10147228 */ /* 0x001fe20000000000 */
[----:B------:R-:W-:-:S07]  /*0600*/  FSETP.GEU.AND P1, PT, |R17|, 6.5827683646048100446e-37, PT ;  /* 0x036000001100780b */ /* 0x000fce0003f2e200 */
[----:B------:R-:W-:-:S08]  /*0610*/  DFMA R22, -R8, R20, R16 ;  /* 0x000000140816722b */ /* 0x000fd00000000110 */
[----:B------:R-:W-:-:S10]  /*0620*/  DFMA R14, R14, R22, R20 ;  /* 0x000000160e0e722b */ /* 0x000fd40000000014 */
[----:B------:R-:W-:-:S05]  /*0630*/  FFMA R3, RZ, R9, R15 ;  /* 0x00000009ff037223 */ /* 0x000fca000000000f */
[----:B------:R-:W-:-:S13]  /*0640*/  FSETP.GT.AND P0, PT, |R3|, 1.469367938527859385e-39, PT ;  /* 0x001000000300780b */ /* 0x000fda0003f04200 */
[----:B------:R-:W-:Y:S05]  /*0650*/  @P0 BRA P1, `(.L_x_8) ;  /* 0x0000000000080947 */ /* 0x000fea0000800000 */
[----:B------:R-:W-:-:S07]  /*0660*/  MOV R26, 0x680 ;  /* 0x00000680001a7802 */ /* 0x000fce0000000f00 */
[----:B------:R-:W-:Y:S05]  /*0670*/  CALL.REL.NOINC `($__internal_0_$__cuda_sm20_div_rn_f64_full) ;  /* 0x0000000400987944 */ /* 0x000fea0003c00000 */
.L_x_8:
[----:B------:R-:W-:Y:S05]  /*0680*/  BSYNC.RECONVERGENT B0 ;  /* 0x0000000000007941 */ /* 0x000fea0003800200 */
.L_x_7:
[----:B------:R-:W-:Y:S01]  /*0690*/  IMAD.MOV.U32 R16, RZ, RZ, 0x652b82fe ;  /* 0x652b82feff107424 */ /* 0x000fe200078e00ff */
[----:B------:R-:W-:Y:S01]  /*06a0*/  UMOV UR12, 0xfefa39ef ;  /* 0xfefa39ef000c7882 */ /* 0x000fe20000000000 */
[----:B------:R-:W-:Y:S01]  /*06b0*/  IMAD.MOV.U32 R17, RZ, RZ, 0x3ff71547 ;  /* 0x3ff71547ff117424 */ /* 0x000fe200078e00ff */
[----:B------:R-:W-:Y:S01]  /*06c0*/  UMOV UR13, 0x3fe62e42 ;  /* 0x3fe62e42000d7882 */ /* 0x000fe20000000000 */
[----:B------:R-:W-:Y:S01]  /*06d0*/  FSETP.GEU.AND P0, PT, |R15|, 4.1917929649353027344, PT ;  /* 0x4086232b0f00780b */ /* 0x000fe20003f0e200 */
[----:B------:R-:W-:Y:S03]  /*06e0*/  BSSY.RECONVERGENT B0, `(.L_x_9) ;  /* 0x0000036000007945 */ /* 0x000fe60003800200 */
[----:B------:R-:W-:-:S08]  /*06f0*/  DFMA R16, R14, R16, 6.75539944105574400000e+15 ;  /* 0x433800000e10742b */ /* 0x000fd00000000010 */
[----:B------:R-:W-:-:S08]  /*0700*/  DADD R18, R16, -6.75539944105574400000e+15 ;  /* 0xc338000010127429 */ /* 0x000fd00000000000 */
[----:B------:R-:W-:Y:S01]  /*0710*/  DFMA R20, R18, -UR12, R14 ;  /* 0x8000000c12147c2b */ /* 0x000fe2000800000e */
[----:B------:R-:W-:Y:S01]  /*0720*/  UMOV UR12, 0x3b39803f ;  /* 0x3b39803f000c7882 */ /* 0x000fe20000000000 */
[----:B------:R-:W-:-:S06]  /*0730*/  UMOV UR13, 0x3c7abc9e ;  /* 0x3c7abc9e000d7882 */ /* 0x000fcc0000000000 */
[----:B------:R-:W-:Y:S01]  /*0740*/  DFMA R18, R18, -UR12, R20 ;  /* 0x8000000c12127c2b */ /* 0x000fe20008000014 */
[----:B------:R-:W-:Y:S01]  /*0750*/  UMOV UR12, 0x69ce2bdf ;  /* 0x69ce2bdf000c7882 */ /* 0x000fe20000000000 */
[----:B------:R-:W-:Y:S01]  /*0760*/  IMAD.MOV.U32 R20, RZ, RZ, -0x35dec16 ;  /* 0xfca213eaff147424 */ /* 0x000fe200078e00ff */
[----:B------:R-:W-:Y:S01]  /*0770*/  UMOV UR13, 0x3e5ade15 ;  /* 0x3e5ade15000d7882 */ /* 0x000fe20000000000 */
[----:B------:R-:W-:-:S06]  /*0780*/  IMAD.MOV.U32 R21, RZ, RZ, 0x3e928af3 ;  /* 0x3e928af3ff157424 */ /* 0x000fcc00078e00ff */
[----:B------:R-:W-:Y:S01]  /*0790*/  DFMA R20, R18, UR12, R20 ;  /* 0x0000000c12147c2b */ /* 0x000fe20008000014 */
[----:B------:R-:W-:Y:S01]  /*07a0*/  UMOV UR12, 0x62401315 ;  /* 0x62401315000c7882 */ /* 0x000fe20000000000 */
[----:B------:R-:W-:-:S06]  /*07b0*/  UMOV UR13, 0x3ec71dee ;  /* 0x3ec71dee000d7882 */ /* 0x000fcc0000000000 */
[----:B------:R-:W-:Y:S01]  /*07c0*/  DFMA R20, R18, R20, UR12 ;  /* 0x0000000c12147e2b */ /* 0x000fe20008000014 */
        /* <DEDUP_REMOVED lines=20> */
[----:B------:R-:W-:-:S08]  /*0910*/  DFMA R20, R18, R20, UR12 ;  /* 0x0000000c12147e2b */ /* 0x000fd00008000014 */
[----:B------:R-:W-:-:S08]  /*0920*/  DFMA R20, R18, R20, 1 ;  /* 0x3ff000001214742b */ /* 0x000fd00000000014 */
[----:B------:R-:W-:-:S10]  /*0930*/  DFMA R20, R18, R20, 1 ;  /* 0x3ff000001214742b */ /* 0x000fd40000000014 */
[----:B------:R-:W-:Y:S02]  /*0940*/  IMAD R19, R16, 0x100000, R21 ;  /* 0x0010000010137824 */ /* 0x000fe400078e0215 */
[----:B------:R-:W-:Y:S01]  /*0950*/  IMAD.MOV.U32 R18, RZ, RZ, R20 ;  /* 0x000000ffff127224 */ /* 0x000fe200078e0014 */
[----:B------:R-:W-:Y:S06]  /*0960*/  @!P0 BRA `(.L_x_10) ;  /* 0x0000000000348947 */ /* 0x000fec0003800000 */
[----:B------:R-:W-:Y:S01]  /*0970*/  FSETP.GEU.AND P1, PT, |R15|, 4.2275390625, PT ;  /* 0x408748000f00780b */ /* 0x000fe20003f2e200 */
[C---:B------:R-:W-:Y:S02]  /*0980*/  DADD R18, R14.reuse, +INF ;  /* 0x7ff000000e127429 */ /* 0x040fe40000000000 */
[----:B------:R-:W-:-:S08]  /*0990*/  DSETP.GEU.AND P0, PT, R14, RZ, PT ;  /* 0x000000ff0e00722a */ /* 0x000fd00003f0e000 */
[----:B------:R-:W-:Y:S02]  /*09a0*/  FSEL R18, R18, RZ, P0 ;  /* 0x000000ff12127208 */ /* 0x000fe40000000000 */
[----:B------:R-:W-:Y:S01]  /*09b0*/  @!P1 LEA.HI R3, R16, R16, RZ, 0x1 ;  /* 0x0000001010039211 */ /* 0x000fe200078f08ff */
[----:B------:R-:W-:Y:S01]  /*09c0*/  @!P1 IMAD.MOV.U32 R14, RZ, RZ, R20 ;  /* 0x000000ffff0e9224 */ /* 0x000fe200078e0014 */
[----:B------:R-:W-:Y:S02]  /*09d0*/  FSEL R19, R19, RZ, P0 ;  /* 0x000000ff13137208 */ /* 0x000fe40000000000 */
[----:B------:R-:W-:-:S05]  /*09e0*/  @!P1 SHF.R.S32.HI R3, RZ, 0x1, R3 ;  /* 0x00000001ff039819 */ /* 0x000fca0000011403 */
[----:B------:R-:W-:Y:S02]  /*09f0*/  @!P1 IMAD.IADD R16, R16, 0x1, -R3 ;  /* 0x0000000110109824 */ /* 0x000fe400078e0a03 */
[----:B------:R-:W-:-:S03]  /*0a00*/  @!P1 IMAD R15, R3, 0x100000, R21 ;  /* 0x00100000030f9824 */ /* 0x000fc600078e0215 */
[----:B------:R-:W-:Y:S01]  /*0a10*/  @!P1 LEA R17, R16, 0x3ff00000, 0x14 ;  /* 0x3ff0000010119811 */ /* 0x000fe200078ea0ff */
[----:B------:R-:W-:-:S06]  /*0a20*/  @!P1 IMAD.MOV.U32 R16, RZ, RZ, RZ ;  /* 0x000000ffff109224 */ /* 0x000fcc00078e00ff */
[----:B------:R-:W-:-:S11]  /*0a30*/  @!P1 DMUL R18, R14, R16 ;  /* 0x000000100e129228 */ /* 0x000fd60000000000 */
.L_x_10:
[----:B------:R-:W-:Y:S05]  /*0a40*/  BSYNC.RECONVERGENT B0 ;  /* 0x0000000000007941 */ /* 0x000fea0003800200 */
.L_x_9:
[----:B------:R-:W-:Y:S01]  /*0a50*/  UIADD3 UR8, UP0, UPT, UR8, 0x4, URZ ;  /* 0x0000000408087890 */ /* 0x000fe2000ff1e0ff */
[----:B------:R-:W0:Y:S01]  /*0a60*/  F2F.F32.F64 R18, R18 ;  /* 0x0000001200127310 */ /* 0x000e220000301000 */
[----:B------:R-:W-:Y:S02]  /*0a70*/  UIADD3 UR4, UPT, UPT, UR4, 0x1, URZ ;  /* 0x0000000104047890 */ /* 0x000fe4000fffe0ff */
[----:B------:R-:W-:Y:S02]  /*0a80*/  UIADD3.X UR9, UPT, UPT, URZ, UR9, URZ, UP0, !UPT ;  /* 0x00000009ff097290 */ /* 0x000fe400087fe4ff */
[----:B------:R-:W-:Y:S02]  /*0a90*/  UISETP.NE.AND UP0, UPT, UR4, 0x186a0, UPT ;  /* 0x000186a00400788c */ /* 0x000fe4000bf05270 */
[----:B------:R-:W-:-:S04]  /*0aa0*/  UIADD3 UR10, UP1, UPT, UR10, 0x4, URZ ;  /* 0x000000040a0a7890 */ /* 0x000fc8000ff3e0ff */
[----:B------:R-:W-:Y:S01]  /*0ab0*/  UIADD3.X UR11, UPT, UPT, URZ, UR11, URZ, UP1, !UPT ;  /* 0x0000000bff0b7290 */ /* 0x000fe20008ffe4ff */
[-C--:B0-----:R-:W-:Y:S01]  /*0ac0*/  FFMA R0, R7, R18.reuse, R0 ;  /* 0x0000001207007223 */ /* 0x081fe20000000000 */
[----:B------:R-:W-:Y:S01]  /*0ad0*/  FFMA R2, R5, R18, R2 ;  /* 0x0000001205027223 */ /* 0x000fe20000000002 */
[----:B------:R-:W-:Y:S01]  /*0ae0*/  FADD R35, R18, R35 ;  /* 0x0000002312237221 */ /* 0x000fe20000000000 */
[----:B------:R-:W-:Y:S08]  /*0af0*/  BRA.U UP0, `(.L_x_11) ;  /* 0xfffffff500ac7547 */ /* 0x000ff0000b83ffff */
[----:B------:R-:W0:Y:S01]  /*0b00*/  MUFU.RCP R4, R35 ;  /* 0x0000002300047308 */ /* 0x000e220000001000 */
[----:B------:R-:W-:Y:S07]  /*0b10*/  BSSY.RECONVERGENT B0, `(.L_x_12) ;  /* 0x000000b000007945 */ /* 0x000fee0003800200 */
[----:B------:R-:W1:Y:S01]  /*0b20*/  FCHK P0, R0, R35 ;  /* 0x0000002300007302 */ /* 0x000e620000000000 */
[----:B0-----:R-:W-:-:S04]  /*0b30*/  FFMA R3, -R35, R4, 1 ;  /* 0x3f80000023037423 */ /* 0x001fc80000000104 */
[----:B------:R-:W-:-:S04]  /*0b40*/  FFMA R3, R4, R3, R4 ;  /* 0x0000000304037223 */ /* 0x000fc80000000004 */
[----:B------:R-:W-:-:S04]  /*0b50*/  FFMA R4, R0, R3, RZ ;  /* 0x0000000300047223 */ /* 0x000fc800000000ff */
[----:B------:R-:W-:-:S04]  /*0b60*/  FFMA R5, -R35, R4, R0 ;  /* 0x0000000423057223 */ /* 0x000fc80000000100 */
[----:B------:R-:W-:Y:S01]  /*0b70*/  FFMA R3, R3, R5, R4 ;  /* 0x0000000503037223 */ /* 0x000fe20000000004 */
[----:B-1----:R-:W-:Y:S06]  /*0b80*/  @!P0 BRA `(.L_x_13) ;  /* 0x00000000000c8947 */ /* 0x002fec0003800000 */
[----:B------:R-:W-:-:S07]  /*0b90*/  MOV R4, 0xbb0 ;  /* 0x00000bb000047802 */ /* 0x000fce0000000f00 */
[----:B------:R-:W-:Y:S05]  /*0ba0*/  CALL.REL.NOINC `($__internal_1_$__cuda_sm3x_div_rn_noftz_f32_slowpath) ;  /* 0x0000000400bc7944 */ /* 0x000fea0003c00000 */
[----:B------:R-:W-:-:S07]  /*0bb0*/  IMAD.MOV.U32 R3, RZ, RZ, R7 ;  /* 0x000000ffff037224 */ /* 0x000fce00078e0007 */
.L_x_13:
[----:B------:R-:W-:Y:S05]  /*0bc0*/  BSYNC.RECONVERGENT B0 ;  /* 0x0000000000007941 */ /* 0x000fea0003800200 */
.L_x_12:
        /* <DEDUP_REMOVED lines=9> */
[----:B------:R-:W-:Y:S01]  /*0c60*/  IMAD.MOV.U32 R0, RZ, RZ, R2 ;  /* 0x000000ffff007224 */ /* 0x000fe200078e0002 */
[----:B------:R-:W-:-:S07]  /*0c70*/  MOV R4, 0xc90 ;  /* 0x00000c9000047802 */ /* 0x000fce0000000f00 */
[----:B------:R-:W-:Y:S05]  /*0c80*/  CALL.REL.NOINC `($__internal_1_$__cuda_sm3x_div_rn_noftz_f32_slowpath) ;  /* 0x0000000400847944 */ /* 0x000fea0003c00000 */
[----:B------:R-:W-:-:S07]  /*0c90*/  IMAD.MOV.U32 R5, RZ, RZ, R7 ;  /* 0x000000ffff057224 */ /* 0x000fce00078e0007 */
.L_x_15:
[----:B------:R-:W-:Y:S05]  /*0ca0*/  BSYNC.RECONVERGENT B0 ;  /* 0x0000000000007941 */ /* 0x000fea0003800200 */
.L_x_14:
[----:B------:R-:W-:Y:S04]  /*0cb0*/  STG.E desc[UR6][R12.64], R3 ;  /* 0x000000030c007986 */ /* 0x000fe8000c101906 */
[----:B------:R-:W-:Y:S01]  /*0cc0*/  STG.E desc[UR6][R10.64], R5 ;  /* 0x000000050a007986 */ /* 0x000fe2000c101906 */
[----:B------:R-:W-:Y:S05]  /*0cd0*/  EXIT ;  /* 0x000000000000794d */ /* 0x000fea0003800000 */
        .weak           $__internal_0_$__cuda_sm20_div_rn_f64_full
        .type           $__internal_0_$__cuda_sm20_div_rn_f64_full,@function
        .size           $__internal_0_$__cuda_sm20_div_rn_f64_full,($__internal_1_$__cuda_sm3x_div_rn_noftz_f32_slowpath - $__internal_0_$__cuda_sm20_div_rn_f64_full)
$__internal_0_$__cuda_sm20_div_rn_f64_full:
[C---:B------:R-:W-:Y:S01]  /*0ce0*/  FSETP.GEU.AND P0, PT, |R9|.reuse, 1.469367938527859385e-39, PT ;  /* 0x001000000900780b */ /* 0x040fe20003f0e200 */
[----:B------:R-:W-:Y:S01]  /*0cf0*/  IMAD.MOV.U32 R18, RZ, RZ, 0x1 ;  /* 0x00000001ff127424 */ /* 0x000fe200078e00ff */
[----:B------:R-:W-:Y:S01]  /*0d00*/  LOP3.LUT R14, R9, 0x800fffff, RZ, 0xc0, !PT ;  /* 0x800fffff090e7812 */ /* 0x000fe200078ec0ff */
[----:B------:R-:W-:Y:S01]  /*0d10*/  IMAD.MOV.U32 R3, RZ, RZ, 0x1ca00000 ;  /* 0x1ca00000ff037424 */ /* 0x000fe200078e00ff */
[C---:B------:R-:W-:Y:S01]  /*0d20*/  FSETP.GEU.AND P2, PT, |R17|.reuse, 1.469367938527859385e-39, PT ;  /* 0x001000001100780b */ /* 0x040fe20003f4e200 */
[----:B------:R-:W-:Y:S01]  /*0d30*/  BSSY.RECONVERGENT B1, `(.L_x_16) ;  /* 0x0000052000017945 */ /* 0x000fe20003800200 */
[----:B------:R-:W-:Y:S01]  /*0d40*/  LOP3.LUT R15, R14, 0x3ff00000, RZ, 0xfc, !PT ;  /* 0x3ff000000e0f7812 */ /* 0x000fe200078efcff */
[----:B------:R-:W-:Y:S01]  /*0d50*/  IMAD.MOV.U32 R14, RZ, RZ, R8 ;  /* 0x000000ffff0e7224 */ /* 0x000fe200078e0008 */
[----:B------:R-:W-:Y:S02]  /*0d60*/  LOP3.LUT R27, R17, 0x7ff00000, RZ, 0xc0, !PT ;  /* 0x7ff00000111b7812 */ /* 0x000fe400078ec0ff */
[----:B------:R-:W-:-:S03]  /*0d70*/  LOP3.LUT R28, R9, 0x7ff00000, RZ, 0xc0, !PT ;  /* 0x7ff00000091c7812 */ /* 0x000fc600078ec0ff */
[----:B------:R-:W-:Y:S01]  /*0d80*/  @!P0 DMUL R14, R8, 8.98846567431157953865e+307 ;  /* 0x7fe00000080e8828 */ /* 0x000fe20000000000 */
[----:B------:R-:W-:Y:S01]  /*0d90*/  ISETP.GE.U32.AND P1, PT, R27, R28, PT ;  /* 0x0000001c1b00720c */ /* 0x000fe20003f26070 */
[----:B------:R-:W-:Y:S02]  /*0da0*/  IMAD.MOV.U32 R29, RZ, RZ, R27 ;  /* 0x000000ffff1d7224 */ /* 0x000fe400078e001b */
[----:B------:R-:W-:Y:S02]  /*0db0*/  @!P2 LOP3.LUT R22, R9, 0x7ff00000, RZ, 0xc0, !PT ;  /* 0x7ff000000916a812 */ /* 0x000fe400078ec0ff */
[----:B------:R-:W0:Y:S02]  /*0dc0*/  MUFU.RCP64H R19, R15 ;  /* 0x0000000f00137308 */ /* 0x000e240000001800 */
[----:B------:R-:W-:Y:S02]  /*0dd0*/  @!P2 ISETP.GE.U32.AND P3, PT, R27, R22, PT ;  /* 0x000000161b00a20c */ /* 0x000fe40003f66070 */
[----:B------:R-:W-:-:S02]  /*0de0*/  @!P0 LOP3.LUT R28, R15, 0x7ff00000, RZ, 0xc0, !PT ;  /* 0x7ff000000f1c8812 */ /* 0x000fc400078ec0ff */
[----:B------:R-:W-:-:S04]  /*0df0*/  @!P2 SEL R23, R3, 0x63400000, !P3 ;  /* 0x634000000317a807 */ /* 0x000fc80005800000 */
[----:B------:R-:W-:-:S04]  /*0e00*/  @!P2 LOP3.LUT R24, R23, 0x80000000, R17, 0xf8, !PT ;  /* 0x800000001718a812 */ /* 0x000fc800078ef811 */
[----:B------:R-:W-:Y:S01]  /*0e10*/  @!P2 LOP3.LUT R25, R24, 0x100000, RZ, 0xfc, !PT ;  /* 0x001000001819a812 */ /* 0x000fe200078efcff */
[----:B------:R-:W-:Y:S01]  /*0e20*/  @!P2 IMAD.MOV.U32 R24, RZ, RZ, RZ ;  /* 0x000000ffff18a224 */ /* 0x000fe200078e00ff */
[----:B0-----:R-:W-:-:S08]  /*0e30*/  DFMA R20, R18, -R14, 1 ;  /* 0x3ff000001214742b */ /* 0x001fd0000000080e */
[----:B------:R-:W-:-:S08]  /*0e40*/  DFMA R20, R20, R20, R20 ;  /* 0x000000141414722b */ /* 0x000fd00000000014 */
[----:B------:R-:W-:Y:S01]  /*0e50*/  DFMA R20, R18, R20, R18 ;  /* 0x000000141214722b */ /* 0x000fe20000000012 */
[----:B------:R-:W-:Y:S01]  /*0e60*/  SEL R19, R3, 0x63400000, !P1 ;  /* 0x6340000003137807 */ /* 0x000fe20004800000 */
[----:B------:R-:W-:-:S03]  /*0e70*/  IMAD.MOV.U32 R18, RZ, RZ, R16 ;  /* 0x000000ffff127224 */ /* 0x000fc600078e0010 */
[----:B------:R-:W-:-:S03]  /*0e80*/  LOP3.LUT R19, R19, 0x800fffff, R17, 0xf8, !PT ;  /* 0x800fffff13137812 */ /* 0x000fc600078ef811 */
[----:B------:R-:W-:-:S03]  /*0e90*/  DFMA R22, R20, -R14, 1 ;  /* 0x3ff000001416742b */ /* 0x000fc6000000080e */
[----:B------:R-:W-:-:S05]  /*0ea0*/  @!P2 DFMA R18, R18, 2, -R24 ;  /* 0x400000001212a82b */ /* 0x000fca0000000818 */
[----:B------:R-:W-:-:S05]  /*0eb0*/  DFMA R22, R20, R22, R20 ;  /* 0x000000161416722b */ /* 0x000fca0000000014 */
[----:B------:R-:W-:-:S03]  /*0ec0*/  @!P2 LOP3.LUT R29, R19, 0x7ff00000, RZ, 0xc0, !PT ;  /* 0x7ff00000131da812 */ /* 0x000fc600078ec0ff */
[----:B------:R-:W-:Y:S02]  /*0ed0*/  DMUL R20, R22, R18 ;  /* 0x0000001216147228 */ /* 0x000fe40000000000 */
[----:B------:R-:W-:-:S05]  /*0ee0*/  VIADD R30, R29, 0xffffffff ;  /* 0xffffffff1d1e7836 */ /* 0x000fca0000000000 */
[----:B------:R-:W-:Y:S01]  /*0ef0*/  ISETP.GT.U32.AND P0, PT, R30, 0x7feffffe, PT ;  /* 0x7feffffe1e00780c */ /* 0x000fe20003f04070 */
[----:B------:R-:W-:Y:S01]  /*0f00*/  VIADD R30, R28, 0xffffffff ;  /* 0xffffffff1c1e7836 */ /* 0x000fe20000000000 */
[----:B------:R-:W-:-:S04]  /*0f10*/  DFMA R24, R20, -R14, R18 ;  /* 0x8000000e1418722b */ /* 0x000fc80000000012 */
[----:B------:R-:W-:-:S04]  /*0f20*/  ISETP.GT.U32.OR P0, PT, R30, 0x7feffffe, P0 ;  /* 0x7feffffe1e00780c */ /* 0x000fc80000704470 */
[----:B------:R-:W-:-:S09]  /*0f30*/  DFMA R24, R22, R24, R20 ;  /* 0x000000181618722b */ /* 0x000fd20000000014 */
[----:B------:R-:W-:Y:S05]  /*0f40*/  @P0 BRA `(.L_x_17) ;  /* 0x00000000006c0947 */ /* 0x000fea0003800000 */
[----:B------:R-:W-:-:S04]  /*0f50*/  LOP3.LUT R20, R9, 0x7ff00000, RZ, 0xc0, !PT ;  /* 0x7ff0000009147812 */ /* 0x000fc800078ec0ff */
[CC--:B------:R-:W-:Y:S02]  /*0f60*/  VIADDMNMX R16, R27.reuse, -R20.reuse, 0xb9600000, !PT ;  /* 0xb96000001b107446 */ /* 0x0c0fe40007800914 */
[----:B------:R-:W-:Y:S02]  /*0f70*/  ISETP.GE.U32.AND P0, PT, R27, R20, PT ;  /* 0x000000141b00720c */ /* 0x000fe40003f06070 */
[----:B------:R-:W-:Y:S02]  /*0f80*/  VIMNMX R16, PT, PT, R16, 0x46a00000, PT ;  /* 0x46a0000010107848 */ /* 0x000fe40003fe0100 */
[----:B------:R-:W-:-:S05]  /*0f90*/  SEL R3, R3, 0x63400000, !P0 ;  /* 0x6340000003037807 */ /* 0x000fca0004000000 */
[----:B------:R-:W-:Y:S02]  /*0fa0*/  IMAD.IADD R3, R16, 0x1, -R3 ;  /* 0x0000000110037824 */ /* 0x000fe400078e0a03 */
[----:B------:R-:W-:Y:S02]  /*0fb0*/  IMAD.MOV.U32 R16, RZ, RZ, RZ ;  /* 0x000000ffff107224 */ /* 0x000fe400078e00ff */
[----:B------:R-:W-:-:S06]  /*0fc0*/  VIADD R17, R3, 0x7fe00000 ;  /* 0x7fe0000003117836 */ /* 0x000fcc0000000000 */
[----:B------:R-:W-:-:S10]  /*0fd0*/  DMUL R20, R24, R16 ;  /* 0x0000001018147228 */ /* 0x000fd40000000000 */
[----:B------:R-:W-:-:S13]  /*0fe0*/  FSETP.GTU.AND P0, PT, |R21|, 1.469367938527859385e-39, PT ;  /* 0x001000001500780b */ /* 0x000fda0003f0c200 */
[----:B------:R-:W-:Y:S05]  /*0ff0*/  @P0 BRA `(.L_x_18) ;  /* 0x0000000000940947 */ /* 0x000fea0003800000 */
[----:B------:R-:W-:Y:S01]  /*1000*/  DFMA R14, R24, -R14, R18 ;  /* 0x8000000e180e722b */ /* 0x000fe20000000012 */
[----:B------:R-:W-:-:S09]  /*1010*/  IMAD.MOV.U32 R16, RZ, RZ, RZ ;  /* 0x000000ffff107224 */ /* 0x000fd200078e00ff */
[C---:B------:R-:W-:Y:S02]  /*1020*/  FSETP.NEU.AND P0, PT, R15.reuse, RZ, PT ;  /* 0x000000ff0f00720b */ /* 0x040fe40003f0d000 */
[----:B------:R-:W-:-:S04]  /*1030*/  LOP3.LUT R19, R15, 0x80000000, R9, 0x48, !PT ;  /* 0x800000000f137812 */ /* 0x000fc800078e4809 */
[----:B------:R-:W-:-:S07]  /*1040*/  LOP3.LUT R17, R19, R17, RZ, 0xfc, !PT ;  /* 0x0000001113117212 */ /* 0x000fce00078efcff */
[----:B------:R-:W-:Y:S05]  /*1050*/  @!P0 BRA `(.L_x_18) ;  /* 0x00000000007c8947 */ /* 0x000fea0003800000 */
[----:B------:R-:W-:Y:S01]  /*1060*/  IMAD.MOV R15, RZ, RZ, -R3 ;  /* 0x000000ffff0f7224 */ /* 0x000fe200078e0a03 */
[----:B------:R-:W-:Y:S01]  /*1070*/  DMUL.RP R16, R24, R16 ;  /* 0x0000001018107228 */ /* 0x000fe20000008000 */
[----:B------:R-:W-:Y:S01]  /*1080*/  IMAD.MOV.U32 R14, RZ, RZ, RZ ;  /* 0x000000ffff0e7224 */ /* 0x000fe200078e00ff */
[----:B------:R-:W-:-:S05]  /*1090*/  IADD3 R3, PT, PT, -R3, -0x43300000, RZ ;  /* 0xbcd0000003037810 */ /* 0x000fca0007ffe1ff */
[----:B------:R-:W-:-:S03]  /*10a0*/  DFMA R14, R20, -R14, R24 ;  /* 0x8000000e140e722b */ /* 0x000fc60000000018 */
[----:B------:R-:W-:-:S07]  /*10b0*/  LOP3.LUT R19, R17, R19, RZ, 0x3c, !PT ;  /* 0x0000001311137212 */ /* 0x000fce00078e3cff */
[----:B------:R-:W-:-:S04]  /*10c0*/  FSETP.NEU.AND P0, PT, |R15|, R3, PT ;  /* 0x000000030f00720b */ /* 0x000fc80003f0d200 */
[----:B------:R-:W-:Y:S02]  /*10d0*/  FSEL R20, R16, R20, !P0 ;  /* 0x0000001410147208 */ /* 0x000fe40004000000 */
[----:B------:R-:W-:Y:S01]  /*10e0*/  FSEL R21, R19, R21, !P0 ;  /* 0x0000001513157208 */ /* 0x000fe20004000000 */
[----:B------:R-:W-:Y:S06]  /*10f0*/  BRA `(.L_x_18) ;  /* 0x0000000000547947 */ /* 0x000fec0003800000 */
.L_x_17:
[----:B------:R-:W-:-:S14]  /*1100*/  DSETP.NAN.AND P0, PT, R16, R16, PT ;  /* 0x000000101000722a */ /* 0x000fdc0003f08000 */
[----:B------:R-:W-:Y:S05]  /*1110*/  @P0 BRA `(.L_x_19) ;  /* 0x0000000000440947 */ /* 0x000fea0003800000 */
[----:B------:R-:W-:-:S14]  /*1120*/  DSETP.NAN.AND P0, PT, R8, R8, PT ;  /* 0x000000080800722a */ /* 0x000fdc0003f08000 */
[----:B------:R-:W-:Y:S05]  /*1130*/  @P0 BRA `(.L_x_20) ;  /* 0x0000000000300947 */ /* 0x000fea0003800000 */
[----:B------:R-:W-:Y:S01]  /*1140*/  ISETP.NE.AND P0, PT, R29, R28, PT ;  /* 0x0000001c1d00720c */ /* 0x000fe20003f05270 */
[----:B------:R-:W-:Y:S02]  /*1150*/  IMAD.MOV.U32 R20, RZ, RZ, 0x0 ;  /* 0x00000000ff147424 */ /* 0x000fe400078e00ff */
[----:B------:R-:W-:-:S10]  /*1160*/  IMAD.MOV.U32 R21, RZ, RZ, -0x80000 ;  /* 0xfff80000ff157424 */ /* 0x000fd400078e00ff */
[----:B------:R-:W-:Y:S05]  /*1170*/  @!P0 BRA `(.L_x_18) ;  /* 0x0000000000348947 */ /* 0x000fea0003800000 */
[----:B------:R-:W-:Y:S02]  /*1180*/  ISETP.NE.AND P0, PT, R29, 0x7ff00000, PT ;  /* 0x7ff000001d00780c */ /* 0x000fe40003f05270 */
[----:B------:R-:W-:Y:S02]  /*1190*/  LOP3.LUT R21, R17, 0x80000000, R9, 0x48, !PT ;  /* 0x8000000011157812 */ /* 0x000fe400078e4809 */
[----:B------:R-:W-:-:S13]  /*11a0*/  ISETP.EQ.OR P0, PT, R28, RZ, !P0 ;  /* 0x000000ff1c00720c */ /* 0x000fda0004702670 */
[----:B------:R-:W-:Y:S01]  /*11b0*/  @P0 LOP3.LUT R3, R21, 0x7ff00000, RZ, 0xfc, !PT ;  /* 0x7ff0000015030812 */ /* 0x000fe200078efcff */
[----:B------:R-:W-:Y:S02]  /*11c0*/  @!P0 IMAD.MOV.U32 R20, RZ, RZ, RZ ;  /* 0x000000ffff148224 */ /* 0x000fe400078e00ff */
[----:B------:R-:W-:Y:S02]  /*11d0*/  @P0 IMAD.MOV.U32 R20, RZ, RZ, RZ ;  /* 0x000000ffff140224 */ /* 0x000fe400078e00ff */
[----:B------:R-:W-:Y:S01]  /*11e0*/  @P0 IMAD.MOV.U32 R21, RZ, RZ, R3 ;  /* 0x000000ffff150224 */ /* 0x000fe200078e0003 */
[----:B------:R-:W-:Y:S06]  /*11f0*/  BRA `(.L_x_18) ;  /* 0x0000000000147947 */ /* 0x000fec0003800000 */
.L_x_20:
[----:B------:R-:W-:Y:S01]  /*1200*/  LOP3.LUT R21, R9, 0x80000, RZ, 0xfc, !PT ;  /* 0x0008000009157812 */ /* 0x000fe200078efcff */
[----:B------:R-:W-:Y:S01]  /*1210*/  IMAD.MOV.U32 R20, RZ, RZ, R8 ;  /* 0x000000ffff147224 */ /* 0x000fe200078e0008 */
[----:B------:R-:W-:Y:S06]  /*1220*/  BRA `(.L_x_18) ;  /* 0x0000000000087947 */ /* 0x000fec0003800000 */
.L_x_19:
[----:B------:R-:W-:Y:S01]  /*1230*/  LOP3.LUT R21, R17, 0x80000, RZ, 0xfc, !PT ;  /* 0x0008000011157812 */ /* 0x000fe200078efcff */
[----:B------:R-:W-:-:S07]  /*1240*/  IMAD.MOV.U32 R20, RZ, RZ, R16 ;  /* 0x000000ffff147224 */ /* 0x000fce00078e0010 */
.L_x_18:
[----:B------:R-:W-:Y:S05]  /*1250*/  BSYNC.RECONVERGENT B1 ;  /* 0x0000000000017941 */ /* 0x000fea0003800200 */
.L_x_16:
[----:B------:R-:W-:Y:S02]  /*1260*/  IMAD.MOV.U32 R27, RZ, RZ, 0x0 ;  /* 0x00000000ff1b7424 */ /* 0x000fe400078e00ff */
[----:B------:R-:W-:Y:S02]  /*1270*/  IMAD.MOV.U32 R14, RZ, RZ, R20 ;  /* 0x000000ffff0e7224 */ /* 0x000fe400078e0014 */
[----:B------:R-:W-:Y:S01]  /*1280*/  IMAD.MOV.U32 R15, RZ, RZ, R21 ;  /* 0x000000ffff0f7224 */ /* 0x000fe200078e0015 */
[----:B------:R-:W-:Y:S06]  /*1290*/  RET.REL.NODEC R26 `(_Z9MeanShiftPKfS0_PfS1_) ;  /* 0xffffffec1a587950 */ /* 0x000fec0003c3ffff */
        .weak           $__internal_1_$__cuda_sm3x_div_rn_noftz_f32_slowpath
        .type           $__internal_1_$__cuda_sm3x_div_rn_noftz_f32_slowpath,@function
        .size           $__internal_1_$__cuda_sm3x_div_rn_noftz_f32_slowpath,($_Z9MeanShiftPKfS0_PfS1_$__internal_accurate_pow - $__internal_1_$__cuda_sm3x_div_rn_noftz_f32_slowpath)
$__internal_1_$__cuda_sm3x_div_rn_noftz_f32_slowpath:
[--C-:B------:R-:W-:Y:S01]  /*12a0*/  SHF.R.U32.HI R6, RZ, 0x17, R35.reuse ;  /* 0x00000017ff067819 */ /* 0x100fe20000011623 */
[----:B------:R-:W-:Y:S01]  /*12b0*/  BSSY.RECONVERGENT B1, `(.L_x_21) ;  /* 0x0000063000017945 */ /* 0x000fe20003800200 */
[----:B------:R-:W-:Y:S02]  /*12c0*/  SHF.R.U32.HI R5, RZ, 0x17, R0 ;  /* 0x00000017ff057819 */ /* 0x000fe40000011600 */
[----:B------:R-:W-:Y:S02]  /*12d0*/  LOP3.LUT R16, R6, 0xff, RZ, 0xc0, !PT ;  /* 0x000000ff06107812 */ /* 0x000fe400078ec0ff */
[----:B------:R-:W-:Y:S01]  /*12e0*/  LOP3.LUT R14, R5, 0xff, RZ, 0xc0, !PT ;  /* 0x000000ff050e7812 */ /* 0x000fe200078ec0ff */
[----:B------:R-:W-:Y:S02]  /*12f0*/  IMAD.MOV.U32 R5, RZ, RZ, R35 ;  /* 0x000000ffff057224 */ /* 0x000fe400078e0023 */
[----:B------:R-:W-:Y:S02]  /*1300*/  VIADD R8, R16, 0xffffffff ;  /* 0xffffffff10087836 */ /* 0x000fe40000000000 */
[----:B------:R-:W-:-:S03]  /*1310*/  VIADD R7, R14, 0xffffffff ;  /* 0xffffffff0e077836 */ /* 0x000fc60000000000 */
[----:B------:R-:W-:-:S04]  /*1320*/  ISETP.GT.U32.AND P0, PT, R8, 0xfd, PT ;  /* 0x000000fd0800780c */ /* 0x000fc80003f04070 */
[----:B------:R-:W-:-:S13]  /*1330*/  ISETP.GT.U32.OR P0, PT, R7, 0xfd, P0 ;  /* 0x000000fd0700780c */ /* 0x000fda0000704470 */
[----:B------:R-:W-:Y:S01]  /*1340*/  @!P0 IMAD.MOV.U32 R6, RZ, RZ, RZ ;  /* 0x000000ffff068224 */ /* 0x000fe200078e00ff */
[----:B------:R-:W-:Y:S06]  /*1350*/  @!P0 BRA `(.L_x_22) ;  /* 0x00000000005c8947 */ /* 0x000fec0003800000 */
[----:B------:R-:W-:Y:S02]  /*1360*/  FSETP.GTU.FTZ.AND P0, PT, |R0|, +INF , PT ;  /* 0x7f8000000000780b */ /* 0x000fe40003f1c200 */
[----:B------:R-:W-:-:S04]  /*1370*/  FSETP.GTU.FTZ.AND P1, PT, |R35|, +INF , PT ;  /* 0x7f8000002300780b */ /* 0x000fc80003f3c200 */
[----:B------:R-:W-:-:S13]  /*1380*/  PLOP3.LUT P0, PT, P0, P1, PT, 0xf8, 0x8f ;  /* 0x00000000008f781c */ /* 0x000fda0000703f70 */
[----:B------:R-:W-:Y:S05]  /*1390*/  @P0 BRA `(.L_x_23) ;  /* 0x00000004004c0947 */ /* 0x000fea0003800000 */
[----:B------:R-:W-:-:S13]  /*13a0*/  LOP3.LUT P0, RZ, R5, 0x7fffffff, R0, 0xc8, !PT ;  /* 0x7fffffff05ff7812 */ /* 0x000fda000780c800 */
[----:B------:R-:W-:Y:S05]  /*13b0*/  @!P0 BRA `(.L_x_24) ;  /* 0x00000004003c8947 */ /* 0x000fea0003800000 */
[C---:B------:R-:W-:Y:S02]  /*13c0*/  FSETP.NEU.FTZ.AND P1, PT, |R0|.reuse, +INF , PT ;  /* 0x7f8000000000780b */ /* 0x040fe40003f3d200 */
[----:B------:R-:W-:Y:S02]  /*13d0*/  FSETP.NEU.FTZ.AND P2, PT, |R35|, +INF , PT ;  /* 0x7f8000002300780b */ /* 0x000fe40003f5d200 */
[----:B------:R-:W-:-:S11]  /*13e0*/  FSETP.NEU.FTZ.AND P0, PT, |R0|, +INF , PT ;  /* 0x7f8000000000780b */ /* 0x000fd60003f1d200 */
[----:B------:R-:W-:Y:S05]  /*13f0*/  @!P2 BRA !P1, `(.L_x_24) ;  /* 0x00000004002ca947 */ /* 0x000fea0004800000 */
[----:B------:R-:W-:-:S04]  /*1400*/  LOP3.LUT P1, RZ, R0, 0x7fffffff, RZ, 0xc0, !PT ;  /* 0x7fffffff00ff7812 */ /* 0x000fc8000782c0ff */
[----:B------:R-:W-:-:S13]  /*1410*/  PLOP3.LUT P1, PT, P2, P1, PT, 0x2f, 0xf2 ;  /* 0x0000000000f2781c */ /* 0x000fda0001722577 */
[----:B------:R-:W-:Y:S05]  /*1420*/  @P1 BRA `(.L_x_25) ;  /* 0x0000000400181947 */ /* 0x000fea0003800000 */
[----:B------:R-:W-:-:S04]  /*1430*/  LOP3.LUT P1, RZ, R5, 0x7fffffff, RZ, 0xc0, !PT ;  /* 0x7fffffff05ff7812 */ /* 0x000fc8000782c0ff */
[----:B------:R-:W-:-:S13]  /*1440*/  PLOP3.LUT P0, PT, P0, P1, PT, 0x2f, 0xf2 ;  /* 0x0000000000f2781c */ /* 0x000fda0000702577 */
[----:B------:R-:W-:Y:S05]  /*1450*/  @P0 BRA `(.L_x_26) ;  /* 0x0000000400000947 */ /* 0x000fea0003800000 */
[----:B------:R-:W-:Y:S02]  /*1460*/  ISETP.GE.AND P0, PT, R7, RZ, PT ;  /* 0x000000ff0700720c */ /* 0x000fe40003f06270 */
[----:B------:R-:W-:-:S11]  /*1470*/  ISETP.GE.AND P1, PT, R8, RZ, PT ;  /* 0x000000ff0800720c */ /* 0x000fd60003f26270 */
[----:B------:R-:W-:Y:S02]  /*1480*/  @P0 IMAD.MOV.U32 R6, RZ, RZ, RZ ;  /* 0x000000ffff060224 */ /* 0x000fe400078e00ff */
[----:B------:R-:W-:Y:S01]  /*1490*/  @!P0 FFMA R0, R0, 1.84467440737095516160e+19, RZ ;  /* 0x5f80000000008823 */ /* 0x000fe200000000ff */
[----:B------:R-:W-:Y:S02]  /*14a0*/  @!P0 IMAD.MOV.U32 R6, RZ, RZ, -0x40 ;  /* 0xffffffc0ff068424 */ /* 0x000fe400078e00ff */
[----:B------:R-:W-:Y:S02]  /*14b0*/  @!P1 FFMA R5, R35, 1.84467440737095516160e+19, RZ ;  /* 0x5f80000023059823 */ /* 0x000fe400000000ff */
[----:B------:R-:W-:-:S07]  /*14c0*/  @!P1 VIADD R6, R6, 0x40 ;  /* 0x0000004006069836 */ /* 0x000fce0000000000 */
.L_x_22:
[----:B------:R-:W-:Y:S01]  /*14d0*/  LEA R8, R16, 0xc0800000, 0x17 ;  /* 0xc080000010087811 */ /* 0x000fe200078eb8ff */
[----:B------:R-:W-:Y:S04]  /*14e0*/  BSSY.RECONVERGENT B2, `(.L_x_27) ;  /* 0x0000036000027945 */ /* 0x000fe80003800200 */
[----:B------:R-:W-:Y:S02]  /*14f0*/  IMAD.IADD R8, R5, 0x1, -R8 ;  /* 0x0000000105087824 */ /* 0x000fe400078e0a08 */
[----:B------:R-:W-:Y:S02]  /*1500*/  VIADD R5, R14, 0xffffff81 ;  /* 0xffffff810e057836 */ /* 0x000fe40000000000 */
[----:B------:R-:W0:Y:S01]  /*1510*/  MUFU.RCP R7, R8 ;  /* 0x0000000800077308 */ /* 0x000e220000001000 */
[----:B------:R-:W-:Y:S01]  /*1520*/  FADD.FTZ R9, -R8, -RZ ;  /* 0x800000ff08097221 */ /* 0x000fe20000010100 */
[C---:B------:R-:W-:Y:S01]  /*1530*/  IMAD R0, R5.reuse, -0x800000, R0 ;  /* 0xff80000005007824 */ /* 0x040fe200078e0200 */
[----:B------:R-:W-:-:S05]  /*1540*/  IADD3 R5, PT, PT, R5, 0x7f, -R16 ;  /* 0x0000007f05057810 */ /* 0x000fca0007ffe810 */
[----:B------:R-:W-:Y:S02]  /*1550*/  IMAD.IADD R5, R5, 0x1, R6 ;  /* 0x0000000105057824 */ /* 0x000fe400078e0206 */
[----:B0-----:R-:W-:-:S04]  /*1560*/  FFMA R14, R7, R9, 1 ;  /* 0x3f800000070e7423 */ /* 0x001fc80000000009 */
[----:B------:R-:W-:-:S04]  /*1570*/  FFMA R18, R7, R14, R7 ;  /* 0x0000000e07127223 */ /* 0x000fc80000000007 */
[----:B------:R-:W-:-:S04]  /*1580*/  FFMA R7, R0, R18, RZ ;  /* 0x0000001200077223 */ /* 0x000fc800000000ff */
[----:B------:R-:W-:-:S04]  /*1590*/  FFMA R14, R9, R7, R0 ;  /* 0x00000007090e7223 */ /* 0x000fc80000000000 */
[----:B------:R-:W-:-:S04]  /*15a0*/  FFMA R15, R18, R14, R7 ;  /* 0x0000000e120f7223 */ /* 0x000fc80000000007 */
[----:B------:R-:W-:-:S04]  /*15b0*/  FFMA R14, R9, R15, R0 ;  /* 0x0000000f090e7223 */ /* 0x000fc80000000000 */
[----:B------:R-:W-:-:S05]  /*15c0*/  FFMA R7, R18, R14, R15 ;  /* 0x0000000e12077223 */ /* 0x000fca000000000f */
[----:B------:R-:W-:-:S04]  /*15d0*/  SHF.R.U32.HI R0, RZ, 0x17, R7 ;  /* 0x00000017ff007819 */ /* 0x000fc80000011607 */
[----:B------:R-:W-:-:S05]  /*15e0*/  LOP3.LUT R0, R0, 0xff, RZ, 0xc0, !PT ;  /* 0x000000ff00007812 */ /* 0x000fca00078ec0ff */
[----:B------:R-:W-:-:S04]  /*15f0*/  IMAD.IADD R8, R0, 0x1, R5 ;  /* 0x0000000100087824 */ /* 0x000fc800078e0205 */
[----:B------:R-:W-:-:S05]  /*1600*/  VIADD R0, R8, 0xffffffff ;  /* 0xffffffff08007836 */ /* 0x000fca0000000000 */
[----:B------:R-:W-:-:S13]  /*1610*/  ISETP.GE.U32.AND P0, PT, R0, 0xfe, PT ;  /* 0x000000fe0000780c */ /* 0x000fda0003f06070 */
[----:B------:R-:W-:Y:S05]  /*1620*/  @!P0 BRA `(.L_x_28) ;  /* 0x0000000000808947 */ /* 0x000fea0003800000 */
[----:B------:R-:W-:-:S13]  /*1630*/  ISETP.GT.AND P0, PT, R8, 0xfe, PT ;  /* 0x000000fe0800780c */ /* 0x000fda0003f04270 */
[----:B------:R-:W-:Y:S05]  /*1640*/  @P0 BRA `(.L_x_29) ;  /* 0x00000000006c0947 */ /* 0x000fea0003800000 */
[----:B------:R-:W-:-:S13]  /*1650*/  ISETP.GE.AND P0, PT, R8, 0x1, PT ;  /* 0x000000010800780c */ /* 0x000fda0003f06270 */
[----:B------:R-:W-:Y:S05]  /*1660*/  @P0 BRA `(.L_x_30) ;  /* 0x0000000000740947 */ /* 0x000fea0003800000 */
[----:B------:R-:W-:Y:S02]  /*1670*/  ISETP.GE.AND P0, PT, R8, -0x18, PT ;  /* 0xffffffe80800780c */ /* 0x000fe40003f06270 */
[----:B------:R-:W-:-:S11]  /*1680*/  LOP3.LUT R7, R7, 0x80000000, RZ, 0xc0, !PT ;  /* 0x8000000007077812 */ /* 0x000fd600078ec0ff */
[----:B------:R-:W-:Y:S05]  /*1690*/  @!P0 BRA `(.L_x_30) ;  /* 0x0000000000688947 */ /* 0x000fea0003800000 */
[-CC-:B------:R-:W-:Y:S01]  /*16a0*/  FFMA.RZ R0, R18, R14.reuse, R15.reuse ;  /* 0x0000000e12007223 */ /* 0x180fe2000000c00f */
[----:B------:R-:W-:Y:S02]  /*16b0*/  VIADD R9, R8, 0x20 ;  /* 0x0000002008097836 */ /* 0x000fe40000000000 */
[-CC-:B------:R-:W-:Y:S01]  /*16c0*/  FFMA.RM R5, R18, R14.reuse, R15.reuse ;  /* 0x0000000e12057223 */ /* 0x180fe2000000400f */
[----:B------:R-:W-:Y:S02]  /*16d0*/  ISETP.NE.AND P2, PT, R8, RZ, PT ;  /* 0x000000ff0800720c */ /* 0x000fe40003f45270 */
[----:B------:R-:W-:Y:S01]  /*16e0*/  LOP3.LUT R6, R0, 0x7fffff, RZ, 0xc0, !PT ;  /* 0x007fffff00067812 */ /* 0x000fe200078ec0ff */
[----:B------:R-:W-:Y:S01]  /*16f0*/  FFMA.RP R0, R18, R14, R15 ;  /* 0x0000000e12007223 */ /* 0x000fe2000000800f */
[----:B------:R-:W-:Y:S01]  /*1700*/  ISETP.NE.AND P1, PT, R8, RZ, PT ;  /* 0x000000ff0800720c */ /* 0x000fe20003f25270 */
[----:B------:R-:W-:Y:S01]  /*1710*/  IMAD.MOV R8, RZ, RZ, -R8 ;  /* 0x000000ffff087224 */ /* 0x000fe200078e0a08 */
[----:B------:R-:W-:-:S02]  /*1720*/  LOP3.LUT R6, R6, 0x800000, RZ, 0xfc, !PT ;  /* 0x0080000006067812 */ /* 0x000fc400078efcff */
[----:B------:R-:W-:Y:S02]  /*1730*/  FSETP.NEU.FTZ.AND P0, PT, R0, R5, PT ;  /* 0x000000050000720b */ /* 0x000fe40003f1d000 */
[----:B------:R-:W-:Y:S02]  /*1740*/  SHF.L.U32 R9, R6, R9, RZ ;  /* 0x0000000906097219 */ /* 0x000fe400000006ff */
[----:B------:R-:W-:Y:S02]  /*1750*/  SEL R5, R8, RZ, P2 ;  /* 0x000000ff08057207 */ /* 0x000fe40001000000 */
[----:B------:R-:W-:Y:S02]  /*1760*/  ISETP.NE.AND P1, PT, R9, RZ, P1 ;  /* 0x000000ff0900720c */ /* 0x000fe40000f25270 */
[----:B------:R-:W-:Y:S02]  /*1770*/  SHF.R.U32.HI R5, RZ, R5, R6 ;  /* 0x00000005ff057219 */ /* 0x000fe40000011606 */
[----:B------:R-:W-:-:S02]  /*1780*/  PLOP3.LUT P0, PT, P0, P1, PT, 0xf8, 0x8f ;  /* 0x00000000008f781c */ /* 0x000fc40000703f70 */
[----:B------:R-:W-:Y:S02]  /*1790*/  SHF.R.U32.HI R9, RZ, 0x1, R5 ;  /* 0x00000001ff097819 */ /* 0x000fe40000011605 */
[----:B------:R-:W-:-:S04]  /*17a0*/  SEL R0, RZ, 0x1, !P0 ;  /* 0x00000001ff007807 */ /* 0x000fc80004000000 */
[----:B------:R-:W-:-:S04]  /*17b0*/  LOP3.LUT R0, R0, 0x1, R9, 0xf8, !PT ;  /* 0x0000000100007812 */ /* 0x000fc800078ef809 */
[----:B------:R-:W-:-:S05]  /*17c0*/  LOP3.LUT R0, R0, R5, RZ, 0xc0, !PT ;  /* 0x0000000500007212 */ /* 0x000fca00078ec0ff */
[----:B------:R-:W-:-:S05]  /*17d0*/  IMAD.IADD R0, R9, 0x1, R0 ;  /* 0x0000000109007824 */ /* 0x000fca00078e0200 */
[----:B------:R-:W-:Y:S01]  /*17e0*/  LOP3.LUT R7, R0, R7, RZ, 0xfc, !PT ;  /* 0x0000000700077212 */ /* 0x000fe200078efcff */
[----:B------:R-:W-:Y:S06]  /*17f0*/  BRA `(.L_x_30) ;  /* 0x0000000000107947 */ /* 0x000fec0003800000 */
.L_x_29:
[----:B------:R-:W-:-:S04]  /*1800*/  LOP3.LUT R7, R7, 0x80000000, RZ, 0xc0, !PT ;  /* 0x8000000007077812 */ /* 0x000fc800078ec0ff */
[----:B------:R-:W-:Y:S01]  /*1810*/  LOP3.LUT R7, R7, 0x7f800000, RZ, 0xfc, !PT ;  /* 0x7f80000007077812 */ /* 0x000fe200078efcff */
[----:B------:R-:W-:Y:S06]  /*1820*/  BRA `(.L_x_30) ;  /* 0x0000000000047947 */ /* 0x000fec0003800000 */
.L_x_28:
[----:B------:R-:W-:-:S07]  /*1830*/  IMAD R7, R5, 0x800000, R7 ;  /* 0x0080000005077824 */ /* 0x000fce00078e0207 */
.L_x_30:
[----:B------:R-:W-:Y:S05]  /*1840*/  BSYNC.RECONVERGENT B2 ;  /* 0x0000000000027941 */ /* 0x000fea0003800200 */
.L_x_27:
[----:B------:R-:W-:Y:S05]  /*1850*/  BRA `(.L_x_31) ;  /* 0x0000000000207947 */ /* 0x000fea0003800000 */
.L_x_26:
[----:B------:R-:W-:-:S04]  /*1860*/  LOP3.LUT R0, R5, 0x80000000, R0, 0x48, !PT ;  /* 0x8000000005007812 */ /* 0x000fc800078e4800 */
[----:B------:R-:W-:Y:S01]  /*1870*/  LOP3.LUT R7, R0, 0x7f800000, RZ, 0xfc, !PT ;  /* 0x7f80000000077812 */ /* 0x000fe200078efcff */
[----:B------:R-:W-:Y:S06]  /*1880*/  BRA `(.L_x_31) ;  /* 0x0000000000147947 */ /* 0x000fec0003800000 */
.L_x_25:
[----:B------:R-:W-:Y:S01]  /*1890*/  LOP3.LUT R7, R5, 0x80000000, R0, 0x48, !PT ;  /* 0x8000000005077812 */ /* 0x000fe200078e4800 */
[----:B------:R-:W-:Y:S06]  /*18a0*/  BRA `(.L_x_31) ;  /* 0x00000000000c7947 */ /* 0x000fec0003800000 */
.L_x_24:
[----:B------:R-:W0:Y:S01]  /*18b0*/  MUFU.RSQ R7, -QNAN ;  /* 0xffc0000000077908 */ /* 0x000e220000001400 */
[----:B------:R-:W-:Y:S05]  /*18c0*/  BRA `(.L_x_31) ;  /* 0x0000000000047947 */ /* 0x000fea0003800000 */
.L_x_23:
[----:B------:R-:W-:-:S07]  /*18d0*/  FADD.FTZ R7, R0, R35 ;  /* 0x0000002300077221 */ /* 0x000fce0000010000 */
.L_x_31:
[----:B------:R-:W-:Y:S05]  /*18e0*/  BSYNC.RECONVERGENT B1 ;  /* 0x0000000000017941 */ /* 0x000fea0003800200 */
.L_x_21:
[----:B------:R-:W-:-:S04]  /*18f0*/  IMAD.MOV.U32 R5, RZ, RZ, 0x0 ;  /* 0x00000000ff057424 */ /* 0x000fc800078e00ff */
[----:B0-----:R-:W-:Y:S05]  /*1900*/  RET.REL.NODEC R4 `(_Z9MeanShiftPKfS0_PfS1_) ;  /* 0xffffffe404bc7950 */ /* 0x001fea0003c3ffff */
        .type           $_Z9MeanShiftPKfS0_PfS1_$__internal_accurate_pow,@function
        .size           $_Z9MeanShiftPKfS0_PfS1_$__internal_accurate_pow,(.L_x_36 - $_Z9MeanShiftPKfS0_PfS1_$__internal_accurate_pow)
$_Z9MeanShiftPKfS0_PfS1_$__internal_accurate_pow:
[----:B------:R-:W-:Y:S01]  /*1910*/  ISETP.GT.U32.AND P0, PT, R31, 0xfffff, PT ;  /* 0x000fffff1f00780c */ /* 0x000fe20003f04070 */
[--C-:B------:R-:W-:Y:S01]  /*1920*/  IMAD.MOV.U32 R18, RZ, RZ, R31.reuse ;  /* 0x000000ffff127224 */ /* 0x100fe200078e001f */
[----:B------:R-:W-:Y:S01]  /*1930*/  UMOV UR12, 0x7d2cafe2 ;  /* 0x7d2cafe2000c7882 */ /* 0x000fe20000000000 */
[----:B------:R-:W-:Y:S01]  /*1940*/  IMAD.MOV.U32 R20, RZ, RZ, R30 ;  /* 0x000000ffff147224 */ /* 0x000fe200078e001e */
[----:B------:R-:W-:Y:S01]  /*1950*/  UMOV UR13, 0x3eb0f5ff ;  /* 0x3eb0f5ff000d7882 */ /* 0x000fe20000000000 */
[----:B------:R-:W-:Y:S01]  /*1960*/  IMAD.MOV.U32 R22, RZ, RZ, 0x41ad3b5a ;  /* 0x41ad3b5aff167424 */ /* 0x000fe200078e00ff */
[----:B------:R-:W-:Y:S01]  /*1970*/  SHF.R.U32.HI R36, RZ, 0x14, R31 ;  /* 0x00000014ff247819 */ /* 0x000fe2000001161f */
[----:B------:R-:W-:Y:S01]  /*1980*/  IMAD.MOV.U32 R23, RZ, RZ, 0x3ed0f5d2 ;  /* 0x3ed0f5d2ff177424 */ /* 0x000fe200078e00ff */
[----:B------:R-:W-:Y:S01]  /*1990*/  UMOV UR14, 0x3b39803f ;  /* 0x3b39803f000e7882 */ /* 0x000fe20000000000 */
[----:B------:R-:W-:-:S04]  /*19a0*/  UMOV UR15, 0x3c7abc9e ;  /* 0x3c7abc9e000f7882 */ /* 0x000fc80000000000 */
[----:B------:R-:W-:-:S10]  /*19b0*/  @!P0 DMUL R28, R30, 1.80143985094819840000e+16 ;  /* 0x435000001e1c8828 */ /* 0x000fd40000000000 */
[----:B------:R-:W-:Y:S01]  /*19c0*/  @!P0 IMAD.MOV.U32 R18, RZ, RZ, R29 ;  /* 0x000000ffff128224 */ /* 0x000fe200078e001d */
[----:B------:R-:W-:Y:S01]  /*19d0*/  @!P0 LEA.HI R36, R29, 0xffffffca, RZ, 0xc ;  /* 0xffffffca1d248811 */ /* 0x000fe200078f60ff */
[----:B------:R-:W-:-:S03]  /*19e0*/  @!P0 IMAD.MOV.U32 R20, RZ, RZ, R28 ;  /* 0x000000ffff148224 */ /* 0x000fc600078e001c */
[----:B------:R-:W-:-:S04]  /*19f0*/  LOP3.LUT R18, R18, 0x800fffff, RZ, 0xc0, !PT ;  /* 0x800fffff12127812 */ /* 0x000fc800078ec0ff */
[----:B------:R-:W-:Y:S01]  /*1a00*/  LOP3.LUT R21, R18, 0x3ff00000, RZ, 0xfc, !PT ;  /* 0x3ff0000012157812 */ /* 0x000fe200078efcff */
[----:B------:R-:W-:-:S03]  /*1a10*/  IMAD.MOV.U32 R18, RZ, RZ, RZ ;  /* 0x000000ffff127224 */ /* 0x000fc600078e00ff */
[----:B------:R-:W-:-:S13]  /*1a20*/  ISETP.GE.U32.AND P1, PT, R21, 0x3ff6a09f, PT ;  /* 0x3ff6a09f1500780c */ /* 0x000fda0003f26070 */
[----:B------:R-:W-:-:S04]  /*1a30*/  @P1 VIADD R19, R21, 0xfff00000 ;  /* 0xfff0000015131836 */ /* 0x000fc80000000000 */
[----:B------:R-:W-:-:S06]  /*1a40*/  @P1 IMAD.MOV.U32 R21, RZ, RZ, R19 ;  /* 0x000000ffff151224 */ /* 0x000fcc00078e0013 */
[C---:B------:R-:W-:Y:S02]  /*1a50*/  DADD R26, R20.reuse, 1 ;  /* 0x3ff00000141a7429 */ /* 0x040fe40000000000 */
[----:B------:R-:W-:-:S04]  /*1a60*/  DADD R20, R20, -1 ;  /* 0xbff0000014147429 */ /* 0x000fc80000000000 */
[----:B------:R-:W0:Y:S02]  /*1a70*/  MUFU.RCP64H R19, R27 ;  /* 0x0000001b00137308 */ /* 0x000e240000001800 */
[----:B0-----:R-:W-:-:S08]  /*1a80*/  DFMA R24, -R26, R18, 1 ;  /* 0x3ff000001a18742b */ /* 0x001fd00000000112 */
[----:B------:R-:W-:-:S08]  /*1a90*/  DFMA R24, R24, R24, R24 ;  /* 0x000000181818722b */ /* 0x000fd00000000018 */
[----:B------:R-:W-:-:S08]  /*1aa0*/  DFMA R24, R18, R24, R18 ;  /* 0x000000181218722b */ /* 0x000fd00000000012 */
[----:B------:R-:W-:-:S08]  /*1ab0*/  DMUL R18, R20, R24 ;  /* 0x0000001814127228 */ /* 0x000fd00000000000 */
[----:B------:R-:W-:-:S08]  /*1ac0*/  DFMA R18, R20, R24, R18 ;  /* 0x000000181412722b */ /* 0x000fd00000000012 */
[----:B------:R-:W-:-:S08]  /*1ad0*/  DMUL R32, R18, R18 ;  /* 0x0000001212207228 */ /* 0x000fd00000000000 */
[----:B------:R-:W-:Y:S01]  /*1ae0*/  DFMA R22, R32, UR12, R22 ;  /* 0x0000000c20167c2b */ /* 0x000fe20008000016 */
[----:B------:R-:W-:Y:S01]  /*1af0*/  UMOV UR12, 0x75488a3f ;  /* 0x75488a3f000c7882 */ /* 0x000fe20000000000 */
[----:B------:R-:W-:-:S06]  /*1b00*/  UMOV UR13, 0x3ef3b20a ;  /* 0x3ef3b20a000d7882 */ /* 0x000fcc0000000000 */
[----:B------:R-:W-:Y:S01]  /*1b10*/  DFMA R26, R32, R22, UR12 ;  /* 0x0000000c201a7e2b */ /* 0x000fe20008000016 */
[----:B------:R-:W-:Y:S01]  /*1b20*/  UMOV UR12, 0xe4faecd5 ;  /* 0xe4faecd5000c7882 */ /* 0x000fe20000000000 */
[----:B------:R-:W-:Y:S01]  /*1b30*/  UMOV UR13, 0x3f1745cd ;  /* 0x3f1745cd000d7882 */ /* 0x000fe20000000000 */
[----:B------:R-:W-:-:S05]  /*1b40*/  DADD R22, R20, -R18 ;  /* 0x0000000014167229 */ /* 0x000fca0000000812 */
[----:B------:R-:W-:Y:S01]  /*1b50*/  DFMA R26, R32, R26, UR12 ;  /* 0x0000000c201a7e2b */ /* 0x000fe2000800001a */
[----:B------:R-:W-:Y:S01]  /*1b60*/  UMOV UR12, 0x258a578b ;  /* 0x258a578b000c7882 */ /* 0x000fe20000000000 */
[----:B------:R-:W-:Y:S01]  /*1b70*/  UMOV UR13, 0x3f3c71c7 ;  /* 0x3f3c71c7000d7882 */ /* 0x000fe20000000000 */
[----:B------:R-:W-:-:S05]  /*1b80*/  DADD R22, R22, R22 ;  /* 0x0000000016167229 */ /* 0x000fca0000000016 */
[----:B------:R-:W-:Y:S01]  /*1b90*/  DFMA R26, R32, R26, UR12 ;  /* 0x0000000c201a7e2b */ /* 0x000fe2000800001a */
[----:B------:R-:W-:Y:S01]  /*1ba0*/  UMOV UR12, 0x9242b910 ;  /* 0x9242b910000c7882 */ /* 0x000fe20000000000 */
[----:B------:R-:W-:Y:S01]  /*1bb0*/  UMOV UR13, 0x3f624924 ;  /* 0x3f624924000d7882 */ /* 0x000fe20000000000 */
[----:B------:R-:W-:-:S05]  /*1bc0*/  DFMA R22, R20, -R18, R22 ;  /* 0x800000121416722b */ /* 0x000fca0000000016 */
[----:B------:R-:W-:Y:S01]  /*1bd0*/  DFMA R26, R32, R26, UR12 ;  /* 0x0000000c201a7e2b */ /* 0x000fe2000800001a */
[----:B------:R-:W-:Y:S01]  /*1be0*/  UMOV UR12, 0x99999dfb ;  /* 0x99999dfb000c7882 */ /* 0x000fe20000000000 */
[----:B------:R-:W-:Y:S01]  /*1bf0*/  UMOV UR13, 0x3f899999 ;  /* 0x3f899999000d7882 */ /* 0x000fe20000000000 */
[----:B------:R-:W-:-:S05]  /*1c00*/  DMUL R22, R24, R22 ;  /* 0x0000001618167228 */ /* 0x000fca0000000000 */
[----:B------:R-:W-:Y:S01]  /*1c10*/  DFMA R26, R32, R26, UR12 ;  /* 0x0000000c201a7e2b */ /* 0x000fe2000800001a */
[----:B------:R-:W-:Y:S01]  /*1c20*/  UMOV UR12, 0x55555555 ;  /* 0x55555555000c7882 */ /* 0x000fe20000000000 */
[----:B------:R-:W-:-:S03]  /*1c30*/  UMOV UR13, 0x3fb55555 ;  /* 0x3fb55555000d7882 */ /* 0x000fc60000000000 */
[----:B------:R-:W-:Y:S02]  /*1c40*/  VIADD R29, R23, 0x100000 ;  /* 0x00100000171d7836 */ /* 0x000fe40000000000 */
[----:B------:R-:W-:Y:S01]  /*1c50*/  IMAD.MOV.U32 R28, RZ, RZ, R22 ;  /* 0x000000ffff1c7224 */ /* 0x000fe200078e0016 */
[----:B------:R-:W-:-:S08]  /*1c60*/  DFMA R20, R32, R26, UR12 ;  /* 0x0000000c20147e2b */ /* 0x000fd0000800001a */
[----:B------:R-:W-:Y:S01]  /*1c70*/  DADD R24, -R20, UR12 ;  /* 0x0000000c14187e29 */ /* 0x000fe20008000100 */
[----:B------:R-:W-:Y:S01]  /*1c80*/  UMOV UR12, 0xb9e7b0 ;  /* 0x00b9e7b0000c7882 */ /* 0x000fe20000000000 */
[----:B------:R-:W-:-:S06]  /*1c90*/  UMOV UR13, 0x3c46a4cb ;  /* 0x3c46a4cb000d7882 */ /* 0x000fcc0000000000 */
[----:B------:R-:W-:Y:S02]  /*1ca0*/  DFMA R24, R32, R26, R24 ;  /* 0x0000001a2018722b */ /* 0x000fe40000000018 */
[----:B------:R-:W-:-:S06]  /*1cb0*/  DMUL R26, R18, R18 ;  /* 0x00000012121a7228 */ /* 0x000fcc0000000000 */
[----:B------:R-:W-:Y:S01]  /*1cc0*/  DADD R24, R24, -UR12 ;  /* 0x8000000c18187e29 */ /* 0x000fe20008000000 */
[----:B------:R-:W-:Y:S01]  /*1cd0*/  UMOV UR12, 0x80000000 ;  /* 0x80000000000c7882 */ /* 0x000fe20000000000 */
[----:B------:R-:W-:Y:S01]  /*1ce0*/  DFMA R30, R18, R18, -R26 ;  /* 0x00000012121e722b */ /* 0x000fe2000000081a */
[----:B------:R-:W-:-:S07]  /*1cf0*/  UMOV UR13, 0x43300000 ;  /* 0x43300000000d7882 */ /* 0x000fce0000000000 */
[C---:B------:R-:W-:Y:S02]  /*1d00*/  DFMA R28, R18.reuse, R28, R30 ;  /* 0x0000001c121c722b */ /* 0x040fe4000000001e */
[----:B------:R-:W-:-:S08]  /*1d10*/  DMUL R30, R18, R26 ;  /* 0x0000001a121e7228 */ /* 0x000fd00000000000 */
[----:B------:R-:W-:-:S08]  /*1d20*/  DFMA R32, R18, R26, -R30 ;  /* 0x0000001a1220722b */ /* 0x000fd0000000081e */
[----:B------:R-:W-:Y:S02]  /*1d30*/  DFMA R32, R22, R26, R32 ;  /* 0x0000001a1620722b */ /* 0x000fe40000000020 */
[----:B------:R-:W-:-:S06]  /*1d40*/  DADD R26, R20, R24 ;  /* 0x00000000141a7229 */ /* 0x000fcc0000000018 */
[----:B------:R-:W-:Y:S02]  /*1d50*/  DFMA R28, R18, R28, R32 ;  /* 0x0000001c121c722b */ /* 0x000fe40000000020 */
[----:B------:R-:W-:-:S08]  /*1d60*/  DADD R32, R20, -R26 ;  /* 0x0000000014207229 */ /* 0x000fd0000000081a */
[----:B------:R-:W-:Y:S02]  /*1d70*/  DADD R32, R24, R32 ;  /* 0x0000000018207229 */ /* 0x000fe40000000020 */
[----:B------:R-:W-:-:S08]  /*1d80*/  DMUL R24, R26, R30 ;  /* 0x0000001e1a187228 */ /* 0x000fd00000000000 */
[----:B------:R-:W-:-:S08]  /*1d90*/  DFMA R20, R26, R30, -R24 ;  /* 0x0000001e1a14722b */ /* 0x000fd00000000818 */
[----:B------:R-:W-:-:S08]  /*1da0*/  DFMA R20, R26, R28, R20 ;  /* 0x0000001c1a14722b */ /* 0x000fd00000000014 */
[----:B------:R-:W-:-:S08]  /*1db0*/  DFMA R32, R32, R30, R20 ;  /* 0x0000001e2020722b */ /* 0x000fd00000000014 */
[----:B------:R-:W-:-:S08]  /*1dc0*/  DADD R26, R24, R32 ;  /* 0x00000000181a7229 */ /* 0x000fd00000000020 */
[--C-:B------:R-:W-:Y:S02]  /*1dd0*/  DADD R20, R18, R26.reuse ;  /* 0x0000000012147229 */ /* 0x100fe4000000001a */
[----:B------:R-:W-:-:S06]  /*1de0*/  DADD R24, R24, -R26 ;  /* 0x0000000018187229 */ /* 0x000fcc000000081a */
[----:B------:R-:W-:Y:S02]  /*1df0*/  DADD R18, R18, -R20 ;  /* 0x0000000012127229 */ /* 0x000fe40000000814 */
[----:B------:R-:W-:-:S06]  /*1e00*/  DADD R24, R32, R24 ;  /* 0x0000000020187229 */ /* 0x000fcc0000000018 */
[----:B------:R-:W-:-:S08]  /*1e10*/  DADD R18, R26, R18 ;  /* 0x000000001a127229 */ /* 0x000fd00000000012 */
[----:B------:R-:W-:Y:S01]  /*1e20*/  DADD R18, R24, R18 ;  /* 0x0000000018127229 */ /* 0x000fe20000000012 */
[C---:B------:R-:W-:Y:S02]  /*1e30*/  VIADD R24, R36.reuse, 0xfffffc01 ;  /* 0xfffffc0124187836 */ /* 0x040fe40000000000 */
[----:B------:R-:W-:-:S05]  /*1e40*/  @P1 VIADD R24, R36, 0xfffffc02 ;  /* 0xfffffc0224181836 */ /* 0x000fca0000000000 */
[----:B------:R-:W-:Y:S01]  /*1e50*/  DADD R26, R22, R18 ;  /* 0x00000000161a7229 */ /* 0x000fe20000000012 */
[----:B------:R-:W-:Y:S01]  /*1e60*/  LOP3.LUT R22, R24, 0x80000000, RZ, 0x3c, !PT ;  /* 0x8000000018167812 */ /* 0x000fe200078e3cff */
[----:B------:R-:W-:-:S06]  /*1e70*/  IMAD.MOV.U32 R23, RZ, RZ, 0x43300000 ;  /* 0x43300000ff177424 */ /* 0x000fcc00078e00ff */
[----:B------:R-:W-:Y:S02]  /*1e80*/  DADD R24, R20, R26 ;  /* 0x0000000014187229 */ /* 0x000fe4000000001a */
[----:B------:R-:W-:Y:S01]  /*1e90*/  DADD R22, R22, -UR12 ;  /* 0x8000000c16167e29 */ /* 0x000fe20008000000 */
[----:B------:R-:W-:Y:S01]  /*1ea0*/  UMOV UR12, 0xfefa39ef ;  /* 0xfefa39ef000c7882 */ /* 0x000fe20000000000 */
[----:B------:R-:W-:-:S04]  /*1eb0*/  UMOV UR13, 0x3fe62e42 ;  /* 0x3fe62e42000d7882 */ /* 0x000fc80000000000 */
[--C-:B------:R-:W-:Y:S02]  /*1ec0*/  DADD R28, R20, -R24.reuse ;  /* 0x00000000141c7229 */ /* 0x100fe40000000818 */
[----:B------:R-:W-:-:S06]  /*1ed0*/  DFMA R18, R22, UR12, R24 ;  /* 0x0000000c16127c2b */ /* 0x000fcc0008000018 */
[----:B------:R-:W-:Y:S02]  /*1ee0*/  DADD R28, R26, R28 ;  /* 0x000000001a1c7229 */ /* 0x000fe4000000001c */
[----:B------:R-:W-:-:S08]  /*1ef0*/  DFMA R20, R22, -UR12, R18 ;  /* 0x8000000c16147c2b */ /* 0x000fd00008000012 */
[----:B------:R-:W-:-:S08]  /*1f00*/  DADD R20, -R24, R20 ;  /* 0x0000000018147229 */ /* 0x000fd00000000114 */
[----:B------:R-:W-:-:S08]  /*1f10*/  DADD R20, R28, -R20 ;  /* 0x000000001c147229 */ /* 0x000fd00000000814 */
[----:B------:R-:W-:-:S08]  /*1f20*/  DFMA R22, R22, UR14, R20 ;  /* 0x0000000e16167c2b */ /* 0x000fd00008000014 */
[----:B------:R-:W-:-:S08]  /*1f30*/  DADD R20, R18, R22 ;  /* 0x0000000012147229 */ /* 0x000fd00000000016 */
[----:B------:R-:W-:Y:S02]  /*1f40*/  DADD R18, R18, -R20 ;  /* 0x0000000012127229 */ /* 0x000fe40000000814 */
[----:B------:R-:W-:-:S06]  /*1f50*/  DMUL R28, R20, 2 ;  /* 0x40000000141c7828 */ /* 0x000fcc0000000000 */
[----:B------:R-:W-:Y:S02]  /*1f60*/  DADD R18, R22, R18 ;  /* 0x0000000016127229 */ /* 0x000fe40000000012 */
[----:B------:R-:W-:Y:S01]  /*1f70*/  DFMA R26, R20, 2, -R28 ;  /* 0x40000000141a782b */ /* 0x000fe2000000081c */
[----:B------:R-:W-:Y:S02]  /*1f80*/  IMAD.MOV.U32 R20, RZ, RZ, 0x652b82fe ;  /* 0x652b82feff147424 */ /* 0x000fe400078e00ff */
[----:B------:R-:W-:-:S05]  /*1f90*/  IMAD.MOV.U32 R21, RZ, RZ, 0x3ff71547 ;  /* 0x3ff71547ff157424 */ /* 0x000fca00078e00ff */
[----:B------:R-:W-:-:S08]  /*1fa0*/  DFMA R26, R18, 2, R26 ;  /* 0x40000000121a782b */ /* 0x000fd0000000001a */
[----:B------:R-:W-:-:S08]  /*1fb0*/  DADD R18, R28, R26 ;  /* 0x000000001c127229 */ /* 0x000fd0000000001a */
[----:B------:R-:W-:Y:S02]  /*1fc0*/  DFMA R20, R18, R20, 6.75539944105574400000e+15 ;  /* 0x433800001214742b */ /* 0x000fe40000000014 */
[----:B------:R-:W-:Y:S01]  /*1fd0*/  FSETP.GEU.AND P0, PT, |R19|, 4.1917929649353027344, PT ;  /* 0x4086232b1300780b */ /* 0x000fe20003f0e200 */
[----:B------:R-:W-:-:S05]  /*1fe0*/  DADD R28, R28, -R18 ;  /* 0x000000001c1c7229 */ /* 0x000fca0000000812 */
[----:B------:R-:W-:-:S03]  /*1ff0*/  DADD R22, R20, -6.75539944105574400000e+15 ;  /* 0xc338000014167429 */ /* 0x000fc60000000000 */
[----:B------:R-:W-:-:S05]  /*2000*/  DADD R26, R26, R28 ;  /* 0x000000001a1a7229 */ /* 0x000fca000000001c */
        /* <DEDUP_REMOVED lines=42> */
[----:B------:R-:W-:Y:S02]  /*22b0*/  @!P1 LEA.HI R21, R20, R20, RZ, 0x1 ;  /* 0x0000001414159211 */ /* 0x000fe400078f08ff */
[----:B------:R-:W-:Y:S02]  /*22c0*/  FSEL R25, R25, RZ, P0 ;  /* 0x000000ff19197208 */ /* 0x000fe40000000000 */
[----:B------:R-:W-:-:S05]  /*22d0*/  @!P1 SHF.R.S32.HI R21, RZ, 0x1, R21 ;  /* 0x00000001ff159819 */ /* 0x000fca0000011415 */
[----:B------:R-:W-:Y:S02]  /*22e0*/  @!P1 IMAD.IADD R18, R20, 0x1, -R21 ;  /* 0x0000000114129824 */ /* 0x000fe400078e0a15 */
[----:B------:R-:W-:-:S03]  /*22f0*/  @!P1 IMAD R23, R21, 0x100000, R23 ;  /* 0x0010000015179824 */ /* 0x000fc600078e0217 */
[----:B------:R-:W-:Y:S01]  /*2300*/  @!P1 LEA R19, R18, 0x3ff00000, 0x14 ;  /* 0x3ff0000012139811 */ /* 0x000fe200078ea0ff */
[----:B------:R-:W-:-:S06]  /*2310*/  @!P1 IMAD.MOV.U32 R18, RZ, RZ, RZ ;  /* 0x000000ffff129224 */ /* 0x000fcc00078e00ff */
[----:B------:R-:W-:-:S11]  /*2320*/  @!P1 DMUL R24, R22, R18 ;  /* 0x0000001216189228 */ /* 0x000fd60000000000 */
.L_x_32:
[----:B------:R-:W-:Y:S01]  /*2330*/  DFMA R26, R26, R24, R24 ;  /* 0x000000181a1a722b */ /* 0x000fe20000000018 */
[----:B------:R-:W-:Y:S01]  /*2340*/  IMAD.MOV.U32 R18, RZ, RZ, R34 ;  /* 0x000000ffff127224 */ /* 0x000fe200078e0022 */
[----:B------:R-:W-:Y:S01]  /*2350*/  DSETP.NEU.AND P0, PT, |R24|, +INF , PT ;  /* 0x7ff000001800742a */ /* 0x000fe20003f0d200 */
[----:B------:R-:W-:-:S07]  /*2360*/  IMAD.MOV.U32 R19, RZ, RZ, 0x0 ;  /* 0x00000000ff137424 */ /* 0x000fce00078e00ff */
[----:B------:R-:W-:Y:S02]  /*2370*/  FSEL R24, R24, R26, !P0 ;  /* 0x0000001a18187208 */ /* 0x000fe40004000000 */
[----:B------:R-:W-:Y:S01]  /*2380*/  FSEL R25, R25, R27, !P0 ;  /* 0x0000001b19197208 */ /* 0x000fe20004000000 */
[----:B------:R-:W-:Y:S06]  /*2390*/  RET.REL.NODEC R18 `(_Z9MeanShiftPKfS0_PfS1_) ;  /* 0xffffffdc12187950 */ /* 0x000fec0003c3ffff */
.L_x_33:
[----:B------:R-:W-:-:S00]  /*23a0*/  BRA `(.L_x_33) ;  /* 0xfffffffc00fc7947 */ /* 0x000fc0000383ffff */
[----:B------:R-:W-:-:S00]  /*23b0*/  NOP ;  /* 0x0000000000007918 */ /* 0x000fc00000000000 */
        /* <DEDUP_REMOVED lines=12> */
.L_x_36:


//--------------------- .nv.shared.reserved.0     --------------------------
	.section	.nv.shared.reserved.0,"aw",@nobits
	.weak		__nv_reservedSMEM_offset_0_alias
	.size		__nv_reservedSMEM_offset_0_alias, 0, 64
	.other		__nv_reservedSMEM_offset_0_alias,@"STO_CUDA_RESERVED_SHARED STV_DEFAULT"
__nv_reservedSMEM_offset_0_alias:
	.zero		0
	.zero		64


//--------------------- .nv.constant0._Z9MeanShiftPKfS0_PfS1_ --------------------------
	.section	.nv.constant0._Z9MeanShiftPKfS0_PfS1_,"a",@progbits
	.sectionflags	@""
	.align	4
.nv.constant0._Z9MeanShiftPKfS0_PfS1_:
	.zero		928


//--------------------- SYMBOLS --------------------------

	.type		.nv.reservedSmem.offset0,@object
	.size		.nv.reservedSmem.offset0,0x4
